	.target	sm_90a

	.elftype	@"ET_EXEC"


//--------------------- .note.nv.tkinfo           --------------------------
	.section	.note.nv.tkinfo,"",@"SHT_NOTE"
	.sectionflags	@"SHF_NOTE_NV_TKINFO"
	.tkinfo
        /*0018*/ 	.word	0x00000002
        /*0030*/ 	.string	""
        /*0030*/ 	.string	"ptxas"
        /*0030*/ 	.string	"Cuda compilation tools, release 13.0, V13.0.88"
        /*0030*/ 	.string	"Build cuda_13.0.r13.0/compiler.36424714_0"
        /*0030*/ 	.string	"-arch sm_90a -m 64 "



//--------------------- .note.nv.cuinfo           --------------------------
	.section	.note.nv.cuinfo,"",@"SHT_NOTE"
	.sectionflags	@"SHF_NOTE_NV_CUINFO"
        /*0018*/ 	.short	0x0002
        /*001a*/ 	.short	0x005a
        /*001c*/ 	.short	0x0082
	.zero		2


//--------------------- .nv.info                  --------------------------
	.section	.nv.info,"",@"SHT_CUDA_INFO"
	.align	4


	//----- nvinfo : EIATTR_REGCOUNT
	.align		4
        /*0000*/ 	.byte	0x04, 0x2f
        /*0002*/ 	.short	(.L_15 - .L_14)
	.align		4
.L_14:
        /*0004*/ 	.word	index@(_ZN7cutlass13device_kernelINS_4gemm6kernel13GemmUniversalIN4cute5tupleIJiiiiEEENS1_10collective13CollectiveMmaINS1_34MainloopSm90TmaGmmaWarpSpecializedILi3ENS5_IJNS4_1CILi1EEESB_SB_EEENS1_35KernelTmaWarpSpecializedCooperativeEEENS5_IJNSA_ILi256EEENSA_ILi128EEENSA_ILi64EEEEEENS_10bfloat16_tENS5_IJlSB_lEEESJ_SK_NS4_8TiledMMAINS4_8MMA_AtomIJNS4_4SM904GMMA28MMA_64x128x16_F32BF16BF16_SSILNSO_5MajorE0ELSQ_0ELNSO_7ScaleInE1ELSR_1EEEEEENS4_6LayoutINS5_IJNSA_ILi2EEESB_SB_EEENS5_IJSB_NSA_ILi0EEESX_EEEEENS5_IJNS4_10UnderscoreES10_S10_EEEEENS4_13SM90_TMA_LOADENS4_14ComposedLayoutINS4_7SwizzleILi3ELi4ELi3EEENS4_18smem_ptr_flag_bitsILi16EEENSU_INS5_IJNSA_ILi8EEESH_EEENS5_IJSH_SB_EEEEEEEvNS4_8identityES13_S1D_vS1E_EENS_8epilogue10collective6detail29Sm90TmaWarpSpecializedAdapterINS1H_15DefaultEpilogueISJ_SK_SK_NS1G_6thread17LinearCombinationISJ_Li1EffLNS1L_9ScaleType4KindE0ELNS_15FloatRoundStyleE2ESJ_EENS1_15EpilogueDefaultEEEEEvvEEEEvNT_6ParamsE)
        /*0008*/ 	.word	0x000000a8


	//----- nvinfo : EIATTR_FRAME_SIZE
	.align		4
.L_15:
        /*000c*/ 	.byte	0x04, 0x11
        /*000e*/ 	.short	(.L_17 - .L_16)
	.align		4
.L_16:
        /*0010*/ 	.word	index@(_ZN7cutlass13device_kernelINS_4gemm6kernel13GemmUniversalIN4cute5tupleIJiiiiEEENS1_10collective13CollectiveMmaINS1_34MainloopSm90TmaGmmaWarpSpecializedILi3ENS5_IJNS4_1CILi1EEESB_SB_EEENS1_35KernelTmaWarpSpecializedCooperativeEEENS5_IJNSA_ILi256EEENSA_ILi128EEENSA_ILi64EEEEEENS_10bfloat16_tENS5_IJlSB_lEEESJ_SK_NS4_8TiledMMAINS4_8MMA_AtomIJNS4_4SM904GMMA28MMA_64x128x16_F32BF16BF16_SSILNSO_5MajorE0ELSQ_0ELNSO_7ScaleInE1ELSR_1EEEEEENS4_6LayoutINS5_IJNSA_ILi2EEESB_SB_EEENS5_IJSB_NSA_ILi0EEESX_EEEEENS5_IJNS4_10UnderscoreES10_S10_EEEEENS4_13SM90_TMA_LOADENS4_14ComposedLayoutINS4_7SwizzleILi3ELi4ELi3EEENS4_18smem_ptr_flag_bitsILi16EEENSU_INS5_IJNSA_ILi8EEESH_EEENS5_IJSH_SB_EEEEEEEvNS4_8identityES13_S1D_vS1E_EENS_8epilogue10collective6detail29Sm90TmaWarpSpecializedAdapterINS1H_15DefaultEpilogueISJ_SK_SK_NS1G_6thread17LinearCombinationISJ_Li1EffLNS1L_9ScaleType4KindE0ELNS_15FloatRoundStyleE2ESJ_EENS1_15EpilogueDefaultEEEEEvvEEEEvNT_6ParamsE)
        /*0014*/ 	.word	0x00000000


	//----- nvinfo : EIATTR_MIN_STACK_SIZE
	.align		4
.L_17:
        /*0018*/ 	.byte	0x04, 0x12
        /*001a*/ 	.short	(.L_19 - .L_18)
	.align		4
.L_18:
        /*001c*/ 	.word	index@(_ZN7cutlass13device_kernelINS_4gemm6kernel13GemmUniversalIN4cute5tupleIJiiiiEEENS1_10collective13CollectiveMmaINS1_34MainloopSm90TmaGmmaWarpSpecializedILi3ENS5_IJNS4_1CILi1EEESB_SB_EEENS1_35KernelTmaWarpSpecializedCooperativeEEENS5_IJNSA_ILi256EEENSA_ILi128EEENSA_ILi64EEEEEENS_10bfloat16_tENS5_IJlSB_lEEESJ_SK_NS4_8TiledMMAINS4_8MMA_AtomIJNS4_4SM904GMMA28MMA_64x128x16_F32BF16BF16_SSILNSO_5MajorE0ELSQ_0ELNSO_7ScaleInE1ELSR_1EEEEEENS4_6LayoutINS5_IJNSA_ILi2EEESB_SB_EEENS5_IJSB_NSA_ILi0EEESX_EEEEENS5_IJNS4_10UnderscoreES10_S10_EEEEENS4_13SM90_TMA_LOADENS4_14ComposedLayoutINS4_7SwizzleILi3ELi4ELi3EEENS4_18smem_ptr_flag_bitsILi16EEENSU_INS5_IJNSA_ILi8EEESH_EEENS5_IJSH_SB_EEEEEEEvNS4_8identityES13_S1D_vS1E_EENS_8epilogue10collective6detail29Sm90TmaWarpSpecializedAdapterINS1H_15DefaultEpilogueISJ_SK_SK_NS1G_6thread17LinearCombinationISJ_Li1EffLNS1L_9ScaleType4KindE0ELNS_15FloatRoundStyleE2ESJ_EENS1_15EpilogueDefaultEEEEEvvEEEEvNT_6ParamsE)
        /*0020*/ 	.word	0x00000000
.L_19:


//--------------------- .nv.compat                --------------------------
	.section	.nv.compat,"",@"SHT_CUDA_COMPAT_INFO"
	.align	4
        /*0000*/ 	.byte	0x02, 0x09, 0x01, 0x00, 0x02, 0x02, 0x04, 0x00, 0x02, 0x05, 0x05, 0x00, 0x03, 0x07, 0x01, 0x01
        /*0010*/ 	.byte	0x02, 0x03, 0x01, 0x00, 0x02, 0x06, 0x01, 0x00, 0x04, 0x0b, 0x08, 0x00, 0x00, 0x00, 0x00, 0x00
        /*0020*/ 	.byte	0x00, 0x00, 0x00, 0x00


//--------------------- .nv.info._ZN7cutlass13device_kernelINS_4gemm6kernel13GemmUniversalIN4cute5tupleIJiiiiEEENS1_10collective13CollectiveMmaINS1_34MainloopSm90TmaGmmaWarpSpecializedILi3ENS5_IJNS4_1CILi1EEESB_SB_EEENS1_35KernelTmaWarpSpecializedCooperativeEEENS5_IJNSA_ILi256EEENSA_ILi128EEENSA_ILi64EEEEEENS_10bfloat16_tENS5_IJlSB_lEEESJ_SK_NS4_8TiledMMAINS4_8MMA_AtomIJNS4_4SM904GMMA28MMA_64x128x16_F32BF16BF16_SSILNSO_5MajorE0ELSQ_0ELNSO_7ScaleInE1ELSR_1EEEEEENS4_6LayoutINS5_IJNSA_ILi2EEESB_SB_EEENS5_IJSB_NSA_ILi0EEESX_EEEEENS5_IJNS4_10UnderscoreES10_S10_EEEEENS4_13SM90_TMA_LOADENS4_14ComposedLayoutINS4_7SwizzleILi3ELi4ELi3EEENS4_18smem_ptr_flag_bitsILi16EEENSU_INS5_IJNSA_ILi8EEESH_EEENS5_IJSH_SB_EEEEEEEvNS4_8identityES13_S1D_vS1E_EENS_8epilogue10collective6detail29Sm90TmaWarpSpecializedAdapterINS1H_15DefaultEpilogueISJ_SK_SK_NS1G_6thread17LinearCombinationISJ_Li1EffLNS1L_9ScaleType4KindE0ELNS_15FloatRoundStyleE2ESJ_EENS1_15EpilogueDefaultEEEEEvvEEEEvNT_6ParamsE --------------------------
	.section	.nv.info._ZN7cutlass13device_kernelINS_4gemm6kernel13GemmUniversalIN4cute5tupleIJiiiiEEENS1_10collective13CollectiveMmaINS1_34MainloopSm90TmaGmmaWarpSpecializedILi3ENS5_IJNS4_1CILi1EEESB_SB_EEENS1_35KernelTmaWarpSpecializedCooperativeEEENS5_IJNSA_ILi256EEENSA_ILi128EEENSA_ILi64EEEEEENS_10bfloat16_tENS5_IJlSB_lEEESJ_SK_NS4_8TiledMMAINS4_8MMA_AtomIJNS4_4SM904GMMA28MMA_64x128x16_F32BF16BF16_SSILNSO_5MajorE0ELSQ_0ELNSO_7ScaleInE1ELSR_1EEEEEENS4_6LayoutINS5_IJNSA_ILi2EEESB_SB_EEENS5_IJSB_NSA_ILi0EEESX_EEEEENS5_IJNS4_10UnderscoreES10_S10_EEEEENS4_13SM90_TMA_LOADENS4_14ComposedLayoutINS4_7SwizzleILi3ELi4ELi3EEENS4_18smem_ptr_flag_bitsILi16EEENSU_INS5_IJNSA_ILi8EEESH_EEENS5_IJSH_SB_EEEEEEEvNS4_8identityES13_S1D_vS1E_EENS_8epilogue10collective6detail29Sm90TmaWarpSpecializedAdapterINS1H_15DefaultEpilogueISJ_SK_SK_NS1G_6thread17LinearCombinationISJ_Li1EffLNS1L_9ScaleType4KindE0ELNS_15FloatRoundStyleE2ESJ_EENS1_15EpilogueDefaultEEEEEvvEEEEvNT_6ParamsE,"",@"SHT_CUDA_INFO"
	.sectionflags	@""
	.align	4


	//----- nvinfo : EIATTR_CUDA_API_VERSION
	.align		4
        /*0000*/ 	.byte	0x04, 0x37
        /*0002*/ 	.short	(.L_21 - .L_20)
.L_20:
        /*0004*/ 	.word	0x00000082


	//----- nvinfo : EIATTR_KPARAM_INFO
	.align		4
.L_21:
        /*0008*/ 	.byte	0x04, 0x17
        /*000a*/ 	.short	(.L_23 - .L_22)
.L_22:
        /*000c*/ 	.word	0x00000000
        /*0010*/ 	.short	0x0000
        /*0012*/ 	.short	0x0070
        /*0014*/ 	.byte	0x00, 0xf0, 0x01, 0x10


	//----- nvinfo : EIATTR_SPARSE_MMA_MASK
	.align		4
.L_23:
        /*0018*/ 	.byte	0x03, 0x50
        /*001a*/ 	.short	0x0000


	//----- nvinfo : EIATTR_MAXREG_COUNT
	.align		4
        /*001c*/ 	.byte	0x03, 0x1b
        /*001e*/ 	.short	0x00a8


	//----- nvinfo : EIATTR_NUM_BARRIERS
	.align		4
        /*0020*/ 	.byte	0x02, 0x4c
        /*0022*/ 	.byte	0x01
	.zero		1


	//----- nvinfo : EIATTR_EXTERNS
	.align		4
        /*0024*/ 	.byte	0x04, 0x0f
        /*0026*/ 	.short	(.L_25 - .L_24)


	//   ....[0]....
	.align		4
.L_24:
        /*0028*/ 	.word	index@(__assertfail)


	//----- nvinfo : EIATTR_MERCURY_ISA_VERSION
	.align		4
.L_25:
        /*002c*/ 	.byte	0x03, 0x5f
        /*002e*/ 	.short	0x0101


	//----- nvinfo : EIATTR_INT_WARP_WIDE_INSTR_OFFSETS
	.align		4
        /*0030*/ 	.byte	0x04, 0x31
        /*0032*/ 	.short	(.L_27 - .L_26)


	//   ....[0]....
.L_26:
        /*0034*/ 	.word	0x00000390


	//   ....[1]....
        /*0038*/ 	.word	0x000003c0


	//   ....[2]....
        /*003c*/ 	.word	0x000004a0


	//----- nvinfo : EIATTR_COOP_GROUP_MASK_REGIDS
	.align		4
.L_27:
        /*0040*/ 	.byte	0x04, 0x29
        /*0042*/ 	.short	(.L_29 - .L_28)


	//   ....[0]....
.L_28:
        /*0044*/ 	.word	0xffffffff


	//   ....[1]....
        /*0048*/ 	.word	0xffffffff


	//   ....[2]....
        /*004c*/ 	.word	0xffffffff


	//   ....[3]....
        /*0050*/ 	.word	0xffffffff


	//   ....[4]....
        /*0054*/ 	.word	0xffffffff


	//----- nvinfo : EIATTR_COOP_GROUP_INSTR_OFFSETS
	.align		4
.L_29:
        /*0058*/ 	.byte	0x04, 0x28
        /*005a*/ 	.short	(.L_31 - .L_30)


	//   ....[0]....
.L_30:
        /*005c*/ 	.word	0x00000060


	//   ....[1]....
        /*0060*/ 	.word	0x00000070


	//   ....[2]....
        /*0064*/ 	.word	0x00000130


	//   ....[3]....
        /*0068*/ 	.word	0x000002a0


	//   ....[4]....
        /*006c*/ 	.word	0x00000f50


	//----- nvinfo : EIATTR_REG_RECONFIG
	.align		4
.L_31:
        /*0070*/ 	.byte	0x01, 0x54
	.zero		2


	//----- nvinfo : EIATTR_SYSCALL_OFFSETS
	.align		4
        /*0074*/ 	.byte	0x04, 0x46
        /*0076*/ 	.short	(.L_33 - .L_32)


	//   ....[0]....
.L_32:
        /*0078*/ 	.word	0x00001110


	//----- nvinfo : EIATTR_MBARRIER_INSTR_OFFSETS
	.align		4
.L_33:
        /*007c*/ 	.byte	0x04, 0x39
        /*007e*/ 	.short	(.L_35 - .L_34)


	//   ....[0]....
.L_34:
        /*0080*/ 	.word	0x00000230
        /*0084*/ 	.word	0x000000ff
        /*0088*/ 	.word	0x00000000
        /*008c*/ 	.short	0x0100
        /*008e*/ 	.byte	0x08
	.zero		1


	//   ....[1]....
        /*0090*/ 	.word	0x00000240
        /*0094*/ 	.word	0x000000ff
        /*0098*/ 	.word	0x00000018
        /*009c*/ 	.short	0x0100
        /*009e*/ 	.byte	0x08
	.zero		1


	//   ....[2]....
        /*00a0*/ 	.word	0x00000250
        /*00a4*/ 	.word	0x000000ff
        /*00a8*/ 	.word	0x00000008
        /*00ac*/ 	.short	0x0100
        /*00ae*/ 	.byte	0x08
	.zero		1


	//   ....[3]....
        /*00b0*/ 	.word	0x00000260
        /*00b4*/ 	.word	0x000000ff
        /*00b8*/ 	.word	0x00000020
        /*00bc*/ 	.short	0x0100
        /*00be*/ 	.byte	0x08
	.zero		1


	//   ....[4]....
        /*00c0*/ 	.word	0x00000270
        /*00c4*/ 	.word	0x000000ff
        /*00c8*/ 	.word	0x00000010
        /*00cc*/ 	.short	0x0100
        /*00ce*/ 	.byte	0x08
	.zero		1


	//   ....[5]....
        /*00d0*/ 	.word	0x00000280
        /*00d4*/ 	.word	0x000000ff
        /*00d8*/ 	.word	0x00000028
        /*00dc*/ 	.short	0x0100
        /*00de*/ 	.byte	0x08
	.zero		1


	//   ....[6]....
        /*00e0*/ 	.word	0x00000510
        /*00e4*/ 	.word	0x000000ff
        /*00e8*/ 	.word	0x00000040
        /*00ec*/ 	.short	0x0100
        /*00ee*/ 	.byte	0x06
	.zero		1


	//   ....[7]....
        /*00f0*/ 	.word	0x00000570
        /*00f4*/ 	.word	0x000000ff
        /*00f8*/ 	.word	0x00000048
        /*00fc*/ 	.short	0x0100
        /*00fe*/ 	.byte	0x06
	.zero		1


	//   ....[8]....
        /*0100*/ 	.word	0x00001190
        /*0104*/ 	.word	0x00000003
        /*0108*/ 	.word	0x00000000
        /*010c*/ 	.short	0x010a
        /*010e*/ 	.byte	0x3f
	.zero		1


	//   ....[9]....
        /*0110*/ 	.word	0x000011d0
        /*0114*/ 	.word	0x00000003
        /*0118*/ 	.word	0x00000000
        /*011c*/ 	.short	0x010a
        /*011e*/ 	.byte	0x3f
	.zero		1


	//   ....[10]....
        /*0120*/ 	.word	0x000016b0
        /*0124*/ 	.word	0x000000ff
        /*0128*/ 	.word	0x00000000
        /*012c*/ 	.short	0x010a
        /*012e*/ 	.byte	0x08
	.zero		1


	//   ....[11]....
        /*0130*/ 	.word	0x000016f0
        /*0134*/ 	.word	0x000000ff
        /*0138*/ 	.word	0x00000000
        /*013c*/ 	.short	0x010a
        /*013e*/ 	.byte	0x08
	.zero		1


	//   ....[12]....
        /*0140*/ 	.word	0x00001a90
        /*0144*/ 	.word	0x000000ff
        /*0148*/ 	.word	0x00000000
        /*014c*/ 	.short	0x0101
        /*014e*/ 	.byte	0x08
	.zero		1


	//   ....[13]....
        /*0150*/ 	.word	0x00001c90
        /*0154*/ 	.word	0x000000ff
        /*0158*/ 	.word	0x00000000
        /*015c*/ 	.short	0x0101
        /*015e*/ 	.byte	0x06
	.zero		1


	//   ....[14]....
        /*0160*/ 	.word	0x0000b540
        /*0164*/ 	.word	0x0000000e
        /*0168*/ 	.word	0x00000018
        /*016c*/ 	.short	0x010a
        /*016e*/ 	.byte	0x3f
	.zero		1


	//   ....[15]....
        /*0170*/ 	.word	0x0000b8c0
        /*0174*/ 	.word	0x00000006
        /*0178*/ 	.word	0x00000048
        /*017c*/ 	.short	0x0101
        /*017e*/ 	.byte	0x3f
	.zero		1


	//   ....[16]....
        /*0180*/ 	.word	0x0000bff0
        /*0184*/ 	.word	0x00000007
        /*0188*/ 	.word	0x00000000
        /*018c*/ 	.short	0x010a
        /*018e*/ 	.byte	0x3f
	.zero		1


	//   ....[17]....
        /*0190*/ 	.word	0x0000c070
        /*0194*/ 	.word	0x00000009
        /*0198*/ 	.word	0x00000000
        /*019c*/ 	.short	0x010a
        /*019e*/ 	.byte	0x3f
	.zero		1


	//   ....[18]....
        /*01a0*/ 	.word	0x0000c100
        /*01a4*/ 	.word	0x00000003
        /*01a8*/ 	.word	0x00000000
        /*01ac*/ 	.short	0x010a
        /*01ae*/ 	.byte	0x3f
	.zero		1


	//   ....[19]....
        /*01b0*/ 	.word	0x0000c160
        /*01b4*/ 	.word	0x00000003
        /*01b8*/ 	.word	0x00000000
        /*01bc*/ 	.short	0x010a
        /*01be*/ 	.byte	0x3f
	.zero		1


	//   ....[20]....
        /*01c0*/ 	.word	0x0000c1c0
        /*01c4*/ 	.word	0x00000004
        /*01c8*/ 	.word	0x00000000
        /*01cc*/ 	.short	0x010a
        /*01ce*/ 	.byte	0x3f
	.zero		1


	//   ....[21]....
        /*01d0*/ 	.word	0x0000c290
        /*01d4*/ 	.word	0x0000000e
        /*01d8*/ 	.word	0x00000018
        /*01dc*/ 	.short	0x010a
        /*01de*/ 	.byte	0x3f
	.zero		1


	//   ....[22]....
        /*01e0*/ 	.word	0x0000c360
        /*01e4*/ 	.word	0x00000007
        /*01e8*/ 	.word	0x00000000
        /*01ec*/ 	.short	0x010a
        /*01ee*/ 	.byte	0x3f
	.zero		1


	//   ....[23]....
        /*01f0*/ 	.word	0x0000c3b0
        /*01f4*/ 	.word	0x00000009
        /*01f8*/ 	.word	0x00000000
        /*01fc*/ 	.short	0x010a
        /*01fe*/ 	.byte	0x3f
	.zero		1


	//----- nvinfo : EIATTR_NUM_MBARRIERS
	.align		4
.L_35:
        /*0200*/ 	.byte	0x03, 0x38
        /*0202*/ 	.short	0x0008


	//----- nvinfo : EIATTR_EXIT_INSTR_OFFSETS
	.align		4
        /*0204*/ 	.byte	0x04, 0x1c
        /*0206*/ 	.short	(.L_37 - .L_36)


	//   ....[0]....
.L_36:
        /*0208*/ 	.word	0x000005c0


	//   ....[1]....
        /*020c*/ 	.word	0x00000e80


	//   ....[2]....
        /*0210*/ 	.word	0x0000abb0


	//   ....[3]....
        /*0214*/ 	.word	0x0000b1e0


	//   ....[4]....
        /*0218*/ 	.word	0x0000c150


	//----- nvinfo : EIATTR_MAX_THREADS
	.align		4
.L_37:
        /*021c*/ 	.byte	0x04, 0x05
        /*021e*/ 	.short	(.L_39 - .L_38)
.L_38:
        /*0220*/ 	.word	0x00000180
        /*0224*/ 	.word	0x00000001
        /*0228*/ 	.word	0x00000001


	//----- nvinfo : EIATTR_CRS_STACK_SIZE
	.align		4
.L_39:
        /*022c*/ 	.byte	0x04, 0x1e
        /*022e*/ 	.short	(.L_41 - .L_40)
.L_40:
        /*0230*/ 	.word	0x00000000


	//----- nvinfo : EIATTR_CBANK_PARAM_SIZE
	.align		4
.L_41:
        /*0234*/ 	.byte	0x03, 0x19
        /*0236*/ 	.short	0x0470


	//----- nvinfo : EIATTR_PARAM_CBANK
	.align		4
        /*0238*/ 	.byte	0x04, 0x0a
        /*023a*/ 	.short	(.L_43 - .L_42)
	.align		4
.L_42:
        /*023c*/ 	.word	index@(.nv.constant0._ZN7cutlass13device_kernelINS_4gemm6kernel13GemmUniversalIN4cute5tupleIJiiiiEEENS1_10collective13CollectiveMmaINS1_34MainloopSm90TmaGmmaWarpSpecializedILi3ENS5_IJNS4_1CILi1EEESB_SB_EEENS1_35KernelTmaWarpSpecializedCooperativeEEENS5_IJNSA_ILi256EEENSA_ILi128EEENSA_ILi64EEEEEENS_10bfloat16_tENS5_IJlSB_lEEESJ_SK_NS4_8TiledMMAINS4_8MMA_AtomIJNS4_4SM904GMMA28MMA_64x128x16_F32BF16BF16_SSILNSO_5MajorE0ELSQ_0ELNSO_7ScaleInE1ELSR_1EEEEEENS4_6LayoutINS5_IJNSA_ILi2EEESB_SB_EEENS5_IJSB_NSA_ILi0EEESX_EEEEENS5_IJNS4_10UnderscoreES10_S10_EEEEENS4_13SM90_TMA_LOADENS4_14ComposedLayoutINS4_7SwizzleILi3ELi4ELi3EEENS4_18smem_ptr_flag_bitsILi16EEENSU_INS5_IJNSA_ILi8EEESH_EEENS5_IJSH_SB_EEEEEEEvNS4_8identityES13_S1D_vS1E_EENS_8epilogue10collective6detail29Sm90TmaWarpSpecializedAdapterINS1H_15DefaultEpilogueISJ_SK_SK_NS1G_6thread17LinearCombinationISJ_Li1EffLNS1L_9ScaleType4KindE0ELNS_15FloatRoundStyleE2ESJ_EENS1_15EpilogueDefaultEEEEEvvEEEEvNT_6ParamsE)
        /*0240*/ 	.short	0x0210
        /*0242*/ 	.short	0x0470


	//----- nvinfo : EIATTR_SW_WAR
	.align		4
.L_43:
        /*0244*/ 	.byte	0x04, 0x36
        /*0246*/ 	.short	(.L_45 - .L_44)
.L_44:
        /*0248*/ 	.word	0x00000008
.L_45:


//--------------------- .nv.callgraph             --------------------------
	.section	.nv.callgraph,"",@"SHT_CUDA_CALLGRAPH"
	.align	4
	.sectionentsize	8
	.align		4
        /*0000*/ 	.word	0x00000000
	.align		4
        /*0004*/ 	.word	0xffffffff
	.align		4
        /*0008*/ 	.word	index@(_ZN7cutlass13device_kernelINS_4gemm6kernel13GemmUniversalIN4cute5tupleIJiiiiEEENS1_10collective13CollectiveMmaINS1_34MainloopSm90TmaGmmaWarpSpecializedILi3ENS5_IJNS4_1CILi1EEESB_SB_EEENS1_35KernelTmaWarpSpecializedCooperativeEEENS5_IJNSA_ILi256EEENSA_ILi128EEENSA_ILi64EEEEEENS_10bfloat16_tENS5_IJlSB_lEEESJ_SK_NS4_8TiledMMAINS4_8MMA_AtomIJNS4_4SM904GMMA28MMA_64x128x16_F32BF16BF16_SSILNSO_5MajorE0ELSQ_0ELNSO_7ScaleInE1ELSR_1EEEEEENS4_6LayoutINS5_IJNSA_ILi2EEESB_SB_EEENS5_IJSB_NSA_ILi0EEESX_EEEEENS5_IJNS4_10UnderscoreES10_S10_EEEEENS4_13SM90_TMA_LOADENS4_14ComposedLayoutINS4_7SwizzleILi3ELi4ELi3EEENS4_18smem_ptr_flag_bitsILi16EEENSU_INS5_IJNSA_ILi8EEESH_EEENS5_IJSH_SB_EEEEEEEvNS4_8identityES13_S1D_vS1E_EENS_8epilogue10collective6detail29Sm90TmaWarpSpecializedAdapterINS1H_15DefaultEpilogueISJ_SK_SK_NS1G_6thread17LinearCombinationISJ_Li1EffLNS1L_9ScaleType4KindE0ELNS_15FloatRoundStyleE2ESJ_EENS1_15EpilogueDefaultEEEEEvvEEEEvNT_6ParamsE)
	.align		4
        /*000c*/ 	.word	index@(__assertfail)
	.align		4
        /*0010*/ 	.word	0x00000000
	.align		4
        /*0014*/ 	.word	0xfffffffe
	.align		4
        /*0018*/ 	.word	0x00000000
	.align		4
        /*001c*/ 	.word	0xfffffffd
	.align		4
        /*0020*/ 	.word	0x00000000
	.align		4
        /*0024*/ 	.word	0xfffffffc


//--------------------- .nv.constant4             --------------------------
	.section	.nv.constant4,"a",@progbits
	.align	8
	.align		8
.nv.constant4:
        /*0000*/ 	.dword	__assertfail
	.align		8
        /*0008*/ 	.dword	__unnamed_1
	.align		8
        /*0010*/ 	.dword	_ZN40_INTERNAL_762b678d_4_k_cu_f4a8b93b_177234cuda3std3__45__cpo5beginE
	.align		8
        /*0018*/ 	.dword	_ZN40_INTERNAL_762b678d_4_k_cu_f4a8b93b_177234cuda3std3__45__cpo3endE
	.align		8
        /*0020*/ 	.dword	_ZN40_INTERNAL_762b678d_4_k_cu_f4a8b93b_177234cuda3std3__45__cpo6cbeginE
	.align		8
        /*0028*/ 	.dword	_ZN40_INTERNAL_762b678d_4_k_cu_f4a8b93b_177234cuda3std3__45__cpo4cendE
	.align		8
        /*0030*/ 	.dword	_ZN40_INTERNAL_762b678d_4_k_cu_f4a8b93b_177234cuda3std3__442_GLOBAL__N__762b678d_4_k_cu_f4a8b93b_177236ignoreE
	.align		8
        /*0038*/ 	.dword	_ZN40_INTERNAL_762b678d_4_k_cu_f4a8b93b_177234cuda3std3__419piecewise_constructE
	.align		8
        /*0040*/ 	.dword	_ZN40_INTERNAL_762b678d_4_k_cu_f4a8b93b_177234cuda3std3__48in_placeE
	.align		8
        /*0048*/ 	.dword	_ZN40_INTERNAL_762b678d_4_k_cu_f4a8b93b_177234cuda3std6ranges3__45__cpo4swapE
	.align		8
        /*0050*/ 	.dword	_ZN40_INTERNAL_762b678d_4_k_cu_f4a8b93b_177234cuda3std6ranges3__45__cpo9iter_moveE
	.align		8
        /*0058*/ 	.dword	_ZN40_INTERNAL_762b678d_4_k_cu_f4a8b93b_177234cute7productE
	.align		8
        /*0060*/ 	.dword	_ZN40_INTERNAL_762b678d_4_k_cu_f4a8b93b_177234cute1_E
	.align		8
        /*0068*/ 	.dword	$str$22
	.align		8
        /*0070*/ 	.dword	$str$23


//--------------------- .text._ZN7cutlass13device_kernelINS_4gemm6kernel13GemmUniversalIN4cute5tupleIJiiiiEEENS1_10collective13CollectiveMmaINS1_34MainloopSm90TmaGmmaWarpSpecializedILi3ENS5_IJNS4_1CILi1EEESB_SB_EEENS1_35KernelTmaWarpSpecializedCooperativeEEENS5_IJNSA_ILi256EEENSA_ILi128EEENSA_ILi64EEEEEENS_10bfloat16_tENS5_IJlSB_lEEESJ_SK_NS4_8TiledMMAINS4_8MMA_AtomIJNS4_4SM904GMMA28MMA_64x128x16_F32BF16BF16_SSILNSO_5MajorE0ELSQ_0ELNSO_7ScaleInE1ELSR_1EEEEEENS4_6LayoutINS5_IJNSA_ILi2EEESB_SB_EEENS5_IJSB_NSA_ILi0EEESX_EEEEENS5_IJNS4_10UnderscoreES10_S10_EEEEENS4_13SM90_TMA_LOADENS4_14ComposedLayoutINS4_7SwizzleILi3ELi4ELi3EEENS4_18smem_ptr_flag_bitsILi16EEENSU_INS5_IJNSA_ILi8EEESH_EEENS5_IJSH_SB_EEEEEEEvNS4_8identityES13_S1D_vS1E_EENS_8epilogue10collective6detail29Sm90TmaWarpSpecializedAdapterINS1H_15DefaultEpilogueISJ_SK_SK_NS1G_6thread17LinearCombinationISJ_Li1EffLNS1L_9ScaleType4KindE0ELNS_15FloatRoundStyleE2ESJ_EENS1_15EpilogueDefaultEEEEEvvEEEEvNT_6ParamsE --------------------------
	.section	.text._ZN7cutlass13device_kernelINS_4gemm6kernel13GemmUniversalIN4cute5tupleIJiiiiEEENS1_10collective13CollectiveMmaINS1_34MainloopSm90TmaGmmaWarpSpecializedILi3ENS5_IJNS4_1CILi1EEESB_SB_EEENS1_35KernelTmaWarpSpecializedCooperativeEEENS5_IJNSA_ILi256EEENSA_ILi128EEENSA_ILi64EEEEEENS_10bfloat16_tENS5_IJlSB_lEEESJ_SK_NS4_8TiledMMAINS4_8MMA_AtomIJNS4_4SM904GMMA28MMA_64x128x16_F32BF16BF16_SSILNSO_5MajorE0ELSQ_0ELNSO_7ScaleInE1ELSR_1EEEEEENS4_6LayoutINS5_IJNSA_ILi2EEESB_SB_EEENS5_IJSB_NSA_ILi0EEESX_EEEEENS5_IJNS4_10UnderscoreES10_S10_EEEEENS4_13SM90_TMA_LOADENS4_14ComposedLayoutINS4_7SwizzleILi3ELi4ELi3EEENS4_18smem_ptr_flag_bitsILi16EEENSU_INS5_IJNSA_ILi8EEESH_EEENS5_IJSH_SB_EEEEEEEvNS4_8identityES13_S1D_vS1E_EENS_8epilogue10collective6detail29Sm90TmaWarpSpecializedAdapterINS1H_15DefaultEpilogueISJ_SK_SK_NS1G_6thread17LinearCombinationISJ_Li1EffLNS1L_9ScaleType4KindE0ELNS_15FloatRoundStyleE2ESJ_EENS1_15EpilogueDefaultEEEEEvvEEEEvNT_6ParamsE,"ax",@progbits
	.align	128
.text._ZN7cutlass13device_kernelINS_4gemm6kernel13GemmUniversalIN4cute5tupleIJiiiiEEENS1_10collective13CollectiveMmaINS1_34MainloopSm90TmaGmmaWarpSpecializedILi3ENS5_IJNS4_1CILi1EEESB_SB_EEENS1_35KernelTmaWarpSpecializedCooperativeEEENS5_IJNSA_ILi256EEENSA_ILi128EEENSA_ILi64EEEEEENS_10bfloat16_tENS5_IJlSB_lEEESJ_SK_NS4_8TiledMMAINS4_8MMA_AtomIJNS4_4SM904GMMA28MMA_64x128x16_F32BF16BF16_SSILNSO_5MajorE0ELSQ_0ELNSO_7ScaleInE1ELSR_1EEEEEENS4_6LayoutINS5_IJNSA_ILi2EEESB_SB_EEENS5_IJSB_NSA_ILi0EEESX_EEEEENS5_IJNS4_10UnderscoreES10_S10_EEEEENS4_13SM90_TMA_LOADENS4_14ComposedLayoutINS4_7SwizzleILi3ELi4ELi3EEENS4_18smem_ptr_flag_bitsILi16EEENSU_INS5_IJNSA_ILi8EEESH_EEENS5_IJSH_SB_EEEEEEEvNS4_8identityES13_S1D_vS1E_EENS_8epilogue10collective6detail29Sm90TmaWarpSpecializedAdapterINS1H_15DefaultEpilogueISJ_SK_SK_NS1G_6thread17LinearCombinationISJ_Li1EffLNS1L_9ScaleType4KindE0ELNS_15FloatRoundStyleE2ESJ_EENS1_15EpilogueDefaultEEEEEvvEEEEvNT_6ParamsE:
        .type           _ZN7cutlass13device_kernelINS_4gemm6kernel13GemmUniversalIN4cute5tupleIJiiiiEEENS1_10collective13CollectiveMmaINS1_34MainloopSm90TmaGmmaWarpSpecializedILi3ENS5_IJNS4_1CILi1EEESB_SB_EEENS1_35KernelTmaWarpSpecializedCooperativeEEENS5_IJNSA_ILi256EEENSA_ILi128EEENSA_ILi64EEEEEENS_10bfloat16_tENS5_IJlSB_lEEESJ_SK_NS4_8TiledMMAINS4_8MMA_AtomIJNS4_4SM904GMMA28MMA_64x128x16_F32BF16BF16_SSILNSO_5MajorE0ELSQ_0ELNSO_7ScaleInE1ELSR_1EEEEEENS4_6LayoutINS5_IJNSA_ILi2EEESB_SB_EEENS5_IJSB_NSA_ILi0EEESX_EEEEENS5_IJNS4_10UnderscoreES10_S10_EEEEENS4_13SM90_TMA_LOADENS4_14ComposedLayoutINS4_7SwizzleILi3ELi4ELi3EEENS4_18smem_ptr_flag_bitsILi16EEENSU_INS5_IJNSA_ILi8EEESH_EEENS5_IJSH_SB_EEEEEEEvNS4_8identityES13_S1D_vS1E_EENS_8epilogue10collective6detail29Sm90TmaWarpSpecializedAdapterINS1H_15DefaultEpilogueISJ_SK_SK_NS1G_6thread17LinearCombinationISJ_Li1EffLNS1L_9ScaleType4KindE0ELNS_15FloatRoundStyleE2ESJ_EENS1_15EpilogueDefaultEEEEEvvEEEEvNT_6ParamsE,@function
        .size           _ZN7cutlass13device_kernelINS_4gemm6kernel13GemmUniversalIN4cute5tupleIJiiiiEEENS1_10collective13CollectiveMmaINS1_34MainloopSm90TmaGmmaWarpSpecializedILi3ENS5_IJNS4_1CILi1EEESB_SB_EEENS1_35KernelTmaWarpSpecializedCooperativeEEENS5_IJNSA_ILi256EEENSA_ILi128EEENSA_ILi64EEEEEENS_10bfloat16_tENS5_IJlSB_lEEESJ_SK_NS4_8TiledMMAINS4_8MMA_AtomIJNS4_4SM904GMMA28MMA_64x128x16_F32BF16BF16_SSILNSO_5MajorE0ELSQ_0ELNSO_7ScaleInE1ELSR_1EEEEEENS4_6LayoutINS5_IJNSA_ILi2EEESB_SB_EEENS5_IJSB_NSA_ILi0EEESX_EEEEENS5_IJNS4_10UnderscoreES10_S10_EEEEENS4_13SM90_TMA_LOADENS4_14ComposedLayoutINS4_7SwizzleILi3ELi4ELi3EEENS4_18smem_ptr_flag_bitsILi16EEENSU_INS5_IJNSA_ILi8EEESH_EEENS5_IJSH_SB_EEEEEEEvNS4_8identityES13_S1D_vS1E_EENS_8epilogue10collective6detail29Sm90TmaWarpSpecializedAdapterINS1H_15DefaultEpilogueISJ_SK_SK_NS1G_6thread17LinearCombinationISJ_Li1EffLNS1L_9ScaleType4KindE0ELNS_15FloatRoundStyleE2ESJ_EENS1_15EpilogueDefaultEEEEEvvEEEEvNT_6ParamsE,(.L_x_318 - _ZN7cutlass13device_kernelINS_4gemm6kernel13GemmUniversalIN4cute5tupleIJiiiiEEENS1_10collective13CollectiveMmaINS1_34MainloopSm90TmaGmmaWarpSpecializedILi3ENS5_IJNS4_1CILi1EEESB_SB_EEENS1_35KernelTmaWarpSpecializedCooperativeEEENS5_IJNSA_ILi256EEENSA_ILi128EEENSA_ILi64EEEEEENS_10bfloat16_tENS5_IJlSB_lEEESJ_SK_NS4_8TiledMMAINS4_8MMA_AtomIJNS4_4SM904GMMA28MMA_64x128x16_F32BF16BF16_SSILNSO_5MajorE0ELSQ_0ELNSO_7ScaleInE1ELSR_1EEEEEENS4_6LayoutINS5_IJNSA_ILi2EEESB_SB_EEENS5_IJSB_NSA_ILi0EEESX_EEEEENS5_IJNS4_10UnderscoreES10_S10_EEEEENS4_13SM90_TMA_LOADENS4_14ComposedLayoutINS4_7SwizzleILi3ELi4ELi3EEENS4_18smem_ptr_flag_bitsILi16EEENSU_INS5_IJNSA_ILi8EEESH_EEENS5_IJSH_SB_EEEEEEEvNS4_8identityES13_S1D_vS1E_EENS_8epilogue10collective6detail29Sm90TmaWarpSpecializedAdapterINS1H_15DefaultEpilogueISJ_SK_SK_NS1G_6thread17LinearCombinationISJ_Li1EffLNS1L_9ScaleType4KindE0ELNS_15FloatRoundStyleE2ESJ_EENS1_15EpilogueDefaultEEEEEvvEEEEvNT_6ParamsE)
        .other          _ZN7cutlass13device_kernelINS_4gemm6kernel13GemmUniversalIN4cute5tupleIJiiiiEEENS1_10collective13CollectiveMmaINS1_34MainloopSm90TmaGmmaWarpSpecializedILi3ENS5_IJNS4_1CILi1EEESB_SB_EEENS1_35KernelTmaWarpSpecializedCooperativeEEENS5_IJNSA_ILi256EEENSA_ILi128EEENSA_ILi64EEEEEENS_10bfloat16_tENS5_IJlSB_lEEESJ_SK_NS4_8TiledMMAINS4_8MMA_AtomIJNS4_4SM904GMMA28MMA_64x128x16_F32BF16BF16_SSILNSO_5MajorE0ELSQ_0ELNSO_7ScaleInE1ELSR_1EEEEEENS4_6LayoutINS5_IJNSA_ILi2EEESB_SB_EEENS5_IJSB_NSA_ILi0EEESX_EEEEENS5_IJNS4_10UnderscoreES10_S10_EEEEENS4_13SM90_TMA_LOADENS4_14ComposedLayoutINS4_7SwizzleILi3ELi4ELi3EEENS4_18smem_ptr_flag_bitsILi16EEENSU_INS5_IJNSA_ILi8EEESH_EEENS5_IJSH_SB_EEEEEEEvNS4_8identityES13_S1D_vS1E_EENS_8epilogue10collective6detail29Sm90TmaWarpSpecializedAdapterINS1H_15DefaultEpilogueISJ_SK_SK_NS1G_6thread17LinearCombinationISJ_Li1EffLNS1L_9ScaleType4KindE0ELNS_15FloatRoundStyleE2ESJ_EENS1_15EpilogueDefaultEEEEEvvEEEEvNT_6ParamsE,@"STO_CUDA_ENTRY STV_DEFAULT"
_ZN7cutlass13device_kernelINS_4gemm6kernel13GemmUniversalIN4cute5tupleIJiiiiEEENS1_10collective13CollectiveMmaINS1_34MainloopSm90TmaGmmaWarpSpecializedILi3ENS5_IJNS4_1CILi1EEESB_SB_EEENS1_35KernelTmaWarpSpecializedCooperativeEEENS5_IJNSA_ILi256EEENSA_ILi128EEENSA_ILi64EEEEEENS_10bfloat16_tENS5_IJlSB_lEEESJ_SK_NS4_8TiledMMAINS4_8MMA_AtomIJNS4_4SM904GMMA28MMA_64x128x16_F32BF16BF16_SSILNSO_5MajorE0ELSQ_0ELNSO_7ScaleInE1ELSR_1EEEEEENS4_6LayoutINS5_IJNSA_ILi2EEESB_SB_EEENS5_IJSB_NSA_ILi0EEESX_EEEEENS5_IJNS4_10UnderscoreES10_S10_EEEEENS4_13SM90_TMA_LOADENS4_14ComposedLayoutINS4_7SwizzleILi3ELi4ELi3EEENS4_18smem_ptr_flag_bitsILi16EEENSU_INS5_IJNSA_ILi8EEESH_EEENS5_IJSH_SB_EEEEEEEvNS4_8identityES13_S1D_vS1E_EENS_8epilogue10collective6detail29Sm90TmaWarpSpecializedAdapterINS1H_15DefaultEpilogueISJ_SK_SK_NS1G_6thread17LinearCombinationISJ_Li1EffLNS1L_9ScaleType4KindE0ELNS_15FloatRoundStyleE2ESJ_EENS1_15EpilogueDefaultEEEEEvvEEEEvNT_6ParamsE:
[----:B------:R-:W0:Y:S01]  /*0000*/  LDC R1, c[0x0][0x28] ;  /* 0x00000a00ff017b82 */ /* 0x000e220000000800 */
[----:B------:R-:W1:Y:S01]  /*0010*/  S2R R18, SR_TID.X ;  /* 0x0000000000127919 */ /* 0x000e620000002100 */
[----:B------:R-:W-:Y:S01]  /*0020*/  ELECT P0, URZ, PT ;  /* 0x00000000003f782f */ /* 0x000fe20003800000 */
[----:B------:R-:W-:Y:S01]  /*0030*/  BSSY B0, `(.L_x_0) ;  /* 0x000000f000007945 */ /* 0x000fe20003800000 */
[--C-:B-1----:R-:W-:Y:S02]  /*0040*/  SHF.R.U32.HI R0, RZ, 0x5, R18.reuse ;  /* 0x00000005ff007819 */ /* 0x102fe40000011612 */
[----:B------:R-:W-:-:S03]  /*0050*/  SHF.R.U32.HI R22, RZ, 0x7, R18 ;  /* 0x00000007ff167819 */ /* 0x000fc60000011612 */
[----:B------:R-:W1:Y:S04]  /*0060*/  SHFL.IDX PT, R5, R0, RZ, 0x1f ;  /* 0x00001fff00057589 */ /* 0x000e6800000e0000 */
[----:B------:R2:W3:Y:S01]  /*0070*/  SHFL.IDX PT, R8, R22, RZ, 0x1f ;  /* 0x00001fff16087589 */ /* 0x0004e200000e0000 */
[----:B-1----:R-:W-:-:S13]  /*0080*/  ISETP.NE.OR P0, PT, R5, RZ, !P0 ;  /* 0x000000ff0500720c */ /* 0x002fda0004705670 */
[----:B0-23--:R-:W-:Y:S05]  /*0090*/  @P0 BRA `(.L_x_1) ;  /* 0x0000000000200947 */ /* 0x00dfea0003800000 */
[----:B------:R-:W-:Y:S02]  /*00a0*/  ULDC.64 UR4, c[0x0][0x198] ;  /* 0x0000660000047ab9 */ /* 0x000fe40000000a00 */
[----:B------:R-:W-:Y:S02]  /*00b0*/  UIADD3 UR6, UP0, UR4, 0xf0, URZ ;  /* 0x000000f004067890 */ /* 0x000fe4000ff1e03f */
[----:B------:R-:W-:Y:S02]  /*00c0*/  UIADD3 UR4, UP1, UR4, 0x1f0, URZ ;  /* 0x000001f004047890 */ /* 0x000fe4000ff3e03f */
[----:B------:R-:W-:Y:S02]  /*00d0*/  UIADD3.X UR7, URZ, UR5, URZ, UP0, !UPT ;  /* 0x000000053f077290 */ /* 0x000fe400087fe43f */
[----:B------:R-:W-:-:S07]  /*00e0*/  UIADD3.X UR5, URZ, UR5, URZ, UP1, !UPT ;  /* 0x000000053f057290 */ /* 0x000fce0008ffe43f */
[----:B------:R0:W-:Y:S02]  /*00f0*/  UTMACCTL.PF [UR6] ;  /* 0x00000000060079b9 */ /* 0x0001e40008040000 */
[----:B------:R0:W-:Y:S02]  /*0100*/  UTMACCTL.PF [UR4] ;  /* 0x00000000040079b9 */ /* 0x0001e40008040000 */
[----:B0-----:R-:W-:Y:S01]  /*0110*/  NOP ;  /* 0x0000000000007918 */ /* 0x001fe20000000000 */
.L_x_1:
[----:B------:R-:W-:Y:S05]  /*0120*/  BSYNC B0 ;  /* 0x0000000000007941 */ /* 0x000fea0003800000 */
.L_x_0:
[----:B------:R-:W0:Y:S02]  /*0130*/  SHFL.IDX PT, R2, R0, RZ, 0x1f ;  /* 0x00001fff00027589 */ /* 0x000e2400000e0000 */
[----:B0-----:R-:W-:-:S13]  /*0140*/  ISETP.NE.AND P0, PT, R2, RZ, PT ;  /* 0x000000ff0200720c */ /* 0x001fda0003f05270 */
[----:B------:R-:W-:Y:S05]  /*0150*/  @P0 BRA `(.L_x_2) ;  /* 0x0000000000500947 */ /* 0x000fea0003800000 */
[----:B------:R-:W0:Y:S01]  /*0160*/  S2UR UR8, SR_CgaCtaId ;  /* 0x00000000000879c3 */ /* 0x000e220000008800 */
[----:B------:R-:W-:Y:S01]  /*0170*/  UMOV UR4, 0x400 ;  /* 0x0000040000047882 */ /* 0x000fe20000000000 */
[----:B------:R-:W-:Y:S01]  /*0180*/  UMOV UR5, 0x1 ;  /* 0x0000000100057882 */ /* 0x000fe20000000000 */
[----:B------:R-:W-:Y:S01]  /*0190*/  UMOV UR6, 0x100 ;  /* 0x0000010000067882 */ /* 0x000fe20000000000 */
[----:B------:R-:W-:Y:S01]  /*01a0*/  ELECT P0, URZ, PT ;  /* 0x00000000003f782f */ /* 0x000fe20003800000 */
[----:B------:R-:W-:-:S04]  /*01b0*/  UIADD3 UR6, -UR6, 0x100000, URZ ;  /* 0x0010000006067890 */ /* 0x000fc8000fffe13f */
[----:B------:R-:W-:Y:S02]  /*01c0*/  USHF.L.U32 UR7, UR6, 0xb, URZ ;  /* 0x0000000b06077899 */ /* 0x000fe4000800063f */
[----:B------:R-:W-:Y:S02]  /*01d0*/  USHF.L.U32 UR6, UR6, 0x1, URZ ;  /* 0x0000000106067899 */ /* 0x000fe4000800063f */
[----:B0-----:R-:W-:Y:S02]  /*01e0*/  ULEA UR8, UR8, UR4, 0x18 ;  /* 0x0000000408087291 */ /* 0x001fe4000f8ec03f */
[----:B------:R-:W-:-:S04]  /*01f0*/  UIADD3 UR4, -UR5, 0x100000, URZ ;  /* 0x0010000005047890 */ /* 0x000fc8000fffe13f */
[----:B------:R-:W-:Y:S02]  /*0200*/  USHF.L.U32 UR5, UR4, 0xb, URZ ;  /* 0x0000000b04057899 */ /* 0x000fe4000800063f */
[----:B------:R-:W-:Y:S01]  /*0210*/  USHF.L.U32 UR4, UR4, 0x1, URZ ;  /* 0x0000000104047899 */ /* 0x000fe2000800063f */
[----:B------:R-:W0:Y:S11]  /*0220*/  FENCE.VIEW.ASYNC.S ;  /* 0x00000000000073c6 */ /* 0x000e360000000000 */
[----:B0-----:R0:W1:Y:S01]  /*0230*/  SYNCS.EXCH.64 URZ, [UR8], UR4 ;  /* 0x00000004083f75b2 */ /* 0x0010620008000100 */
[----:B------:R0:W2:Y:S01]  /*0240*/  SYNCS.EXCH.64 URZ, [UR8+0x18], UR6 ;  /* 0x00001806083f75b2 */ /* 0x0000a20008000100 */
[----:B------:R0:W3:Y:S01]  /*0250*/  SYNCS.EXCH.64 URZ, [UR8+0x8], UR4 ;  /* 0x00000804083f75b2 */ /* 0x0000e20008000100 */
[----:B------:R0:W4:Y:S01]  /*0260*/  SYNCS.EXCH.64 URZ, [UR8+0x20], UR6 ;  /* 0x00002006083f75b2 */ /* 0x0001220008000100 */
[----:B------:R0:W0:Y:S01]  /*0270*/  SYNCS.EXCH.64 URZ, [UR8+0x10], UR4 ;  /* 0x00001004083f75b2 */ /* 0x0000220008000100 */
[----:B------:R0:W0:Y:S01]  /*0280*/  SYNCS.EXCH.64 URZ, [UR8+0x28], UR6 ;  /* 0x00002806083f75b2 */ /* 0x0000220008000100 */
[----:B------:R-:W-:Y:S01]  /*0290*/  NOP ;  /* 0x0000000000007918 */ /* 0x000fe20000000000 */
.L_x_2:
[----:B------:R-:W5:Y:S01]  /*02a0*/  SHFL.IDX PT, R0, R0, RZ, 0x1f ;  /* 0x00001fff00007589 */ /* 0x000f6200000e0000 */
[----:B------:R-:W-:Y:S01]  /*02b0*/  ELECT P0, URZ, PT ;  /* 0x00000000003f782f */ /* 0x000fe20003800000 */
[----:B------:R-:W1:Y:S01]  /*02c0*/  LDC R2, c[0x0][0x65c] ;  /* 0x00019700ff027b82 */ /* 0x000e620000000800 */
[----:B------:R-:W-:Y:S01]  /*02d0*/  SHF.R.S32.HI R6, RZ, 0x1f, R5 ;  /* 0x0000001fff067819 */ /* 0x000fe20000011405 */
[----:B------:R-:W2:Y:S01]  /*02e0*/  S2R R3, SR_CTAID.Y ;  /* 0x0000000000037919 */ /* 0x000ea20000002600 */
[----:B0-----:R-:W-:Y:S01]  /*02f0*/  UMOV UR4, 0x20 ;  /* 0x0000002000047882 */ /* 0x001fe20000000000 */
[----:B------:R-:W-:Y:S01]  /*0300*/  ISETP.NE.AND P2, PT, R8, RZ, PT ;  /* 0x000000ff0800720c */ /* 0x000fe20003f45270 */
[----:B------:R-:W-:Y:S01]  /*0310*/  NOP ;  /* 0x0000000000007918 */ /* 0x000fe20000000000 */
[----:B------:R-:W0:Y:S01]  /*0320*/  S2R R4, SR_CTAID.X ;  /* 0x0000000000047919 */ /* 0x000e220000002500 */
[----:B------:R-:W-:Y:S01]  /*0330*/  LEA.HI R6, R6, R5, RZ, 0x2 ;  /* 0x0000000506067211 */ /* 0x000fe200078f10ff */
[----:B------:R-:W-:Y:S01]  /*0340*/  NOP ;  /* 0x0000000000007918 */ /* 0x000fe20000000000 */
[----:B-----5:R-:W-:-:S02]  /*0350*/  ISETP.NE.OR P0, PT, R0, RZ, !P0 ;  /* 0x000000ff0000720c */ /* 0x020fc40004705670 */
[----:B-1----:R-:W-:-:S04]  /*0360*/  ISETP.NE.AND P3, PT, R2, 0x1, PT ;  /* 0x000000010200780c */ /* 0x002fc80003f65270 */
[----:B------:R-:W-:Y:S02]  /*0370*/  P2R R0, PR, RZ, 0x8 ;  /* 0x00000008ff007803 */ /* 0x000fe40000000000 */
[----:B------:R-:W-:-:S05]  /*0380*/  LOP3.LUT R0, R6, 0xfffffffc, RZ, 0xc0, !PT ;  /* 0xfffffffc06007812 */ /* 0x000fca00078ec0ff */
[----:B------:R-:W-:Y:S01]  /*0390*/  VOTEU.ALL UP0, P0 ;  /* 0x00000000003f7886 */ /* 0x000fe20000000000 */
[----:B------:R-:W-:Y:S01]  /*03a0*/  IMAD.IADD R0, R5, 0x1, -R0 ;  /* 0x0000000105007824 */ /* 0x000fe200078e0a00 */
[----:B------:R-:W0:Y:S01]  /*03b0*/  @P3 LDC R17, c[0x0][0x10] ;  /* 0x00000400ff113b82 */ /* 0x000e220000000800 */
[----:B------:R-:W-:Y:S01]  /*03c0*/  VOTEU.ALL UP1, P0 ;  /* 0x00000000003f7886 */ /* 0x000fe20000020000 */
[----:B--2---:R-:W-:Y:S01]  /*03d0*/  @P3 IMAD.MOV.U32 R6, RZ, RZ, R3 ;  /* 0x000000ffff063224 */ /* 0x004fe200078e0003 */
[----:B------:R-:W-:Y:S01]  /*03e0*/  @!UP0 UMOV UR6, 0x400 ;  /* 0x0000040000068882 */ /* 0x000fe20000000000 */
[----:B------:R-:W-:-:S04]  /*03f0*/  @!UP0 UIADD3 UR4, -UR4, 0x100000, URZ ;  /* 0x0010000004048890 */ /* 0x000fc8000fffe13f */
[----:B------:R-:W-:Y:S02]  /*0400*/  @!UP0 USHF.L.U32 UR5, UR4, 0xb, URZ ;  /* 0x0000000b04058899 */ /* 0x000fe4000800063f */
[----:B------:R-:W-:Y:S01]  /*0410*/  @!UP0 USHF.L.U32 UR4, UR4, 0x1, URZ ;  /* 0x0000000104048899 */ /* 0x000fe2000800063f */
[----:B------:R-:W-:Y:S02]  /*0420*/  @P3 IMAD.MOV.U32 R7, RZ, RZ, RZ ;  /* 0x000000ffff073224 */ /* 0x000fe400078e00ff */
[----:B------:R-:W-:Y:S01]  /*0430*/  IMAD.MOV.U32 R5, RZ, RZ, RZ ;  /* 0x000000ffff057224 */ /* 0x000fe200078e00ff */
[----:B------:R-:W1:Y:S01]  /*0440*/  @!UP0 S2UR UR7, SR_CgaCtaId ;  /* 0x00000000000789c3 */ /* 0x000e620000008800 */
[----:B------:R-:W-:-:S07]  /*0450*/  @P3 IMAD.MOV.U32 R11, RZ, RZ, RZ ;  /* 0x000000ffff0b3224 */ /* 0x000fce00078e00ff */
[----:B------:R-:W2:Y:S01]  /*0460*/  @!P3 LDC R9, c[0x0][0xc] ;  /* 0x00000300ff09bb82 */ /* 0x000ea20000000800 */
[----:B0-----:R-:W-:-:S04]  /*0470*/  @P3 IMAD.WIDE.U32 R16, R4, R17, R6 ;  /* 0x0000001104103225 */ /* 0x001fc800078e0006 */
[----:B------:R-:W-:Y:S01]  /*0480*/  @P3 IMAD.IADD R17, R17, 0x1, R11 ;  /* 0x0000000111113824 */ /* 0x000fe200078e020b */
[----:B-1----:R-:W-:Y:S01]  /*0490*/  @!UP0 ULEA UR6, UR7, UR6, 0x18 ;  /* 0x0000000607068291 */ /* 0x002fe2000f8ec03f */
[----:B------:R-:W-:Y:S01]  /*04a0*/  VOTEU.ALL UP0, P0 ;  /* 0x00000000003f7886 */ /* 0x000fe20000000000 */
[----:B------:R-:W-:-:S04]  /*04b0*/  ISETP.NE.AND P0, PT, R0, 0x3, PT ;  /* 0x000000030000780c */ /* 0x000fc80003f05270 */
[----:B------:R-:W-:Y:S01]  /*04c0*/  ISETP.EQ.OR P0, PT, R0, RZ, !P0 ;  /* 0x000000ff0000720c */ /* 0x000fe20004702670 */
[----:B--2---:R-:W-:-:S03]  /*04d0*/  @!P3 IMAD.WIDE.U32 R6, R9, R3, R4 ;  /* 0x000000030906b225 */ /* 0x004fc600078e0004 */
[C---:B------:R-:W-:Y:S01]  /*04e0*/  ISETP.EQ.AND P0, PT, R8.reuse, RZ, P0 ;  /* 0x000000ff0800720c */ /* 0x040fe20000702270 */
[----:B------:R-:W-:Y:S01]  /*04f0*/  VIADD R8, R8, 0xffffffff ;  /* 0xffffffff08087836 */ /* 0x000fe20000000000 */
[----:B------:R-:W0:Y:S02]  /*0500*/  FENCE.VIEW.ASYNC.S ;  /* 0x00000000000073c6 */ /* 0x000e240000000000 */
[----:B0-----:R0:W3:Y:S01]  /*0510*/  @!UP0 SYNCS.EXCH.64 URZ, [UR6+0x40], UR4 ;  /* 0x00004004063f85b2 */ /* 0x0010e20008000100 */
[----:B------:R-:W-:Y:S01]  /*0520*/  @!P3 IMAD.MOV.U32 R16, RZ, RZ, R6 ;  /* 0x000000ffff10b224 */ /* 0x000fe200078e0006 */
[----:B------:R-:W-:Y:S01]  /*0530*/  SEL R19, RZ, 0x1, !P0 ;  /* 0x00000001ff137807 */ /* 0x000fe20004000000 */
[----:B------:R-:W-:Y:S01]  /*0540*/  @!P3 IMAD.MOV.U32 R17, RZ, RZ, R7 ;  /* 0x000000ffff11b224 */ /* 0x000fe200078e0007 */
[----:B------:R-:W-:-:S04]  /*0550*/  ISETP.GE.U32.AND P1, PT, R8, 0x2, PT ;  /* 0x000000020800780c */ /* 0x000fc80003f26070 */
[----:B------:R-:W-:Y:S01]  /*0560*/  SEL R19, R19, 0x2, P1 ;  /* 0x0000000213137807 */ /* 0x000fe20000800000 */
[----:B------:R0:W3:Y:S01]  /*0570*/  @!UP1 SYNCS.EXCH.64 URZ, [UR6+0x48], UR4 ;  /* 0x00004804063f95b2 */ /* 0x0000e20008000100 */
[----:B------:R-:W-:Y:S01]  /*0580*/  NOP ;  /* 0x0000000000007918 */ /* 0x000fe20000000000 */
[----:B---34-:R-:W-:Y:S06]  /*0590*/  BAR.SYNC.DEFER_BLOCKING 0x0 ;  /* 0x0000000000007b1d */ /* 0x018fec0000010000 */
[----:B------:R-:W-:Y:S05]  /*05a0*/  @!P2 BRA `(.L_x_3) ;  /* 0x000000a40084a947 */ /* 0x000fea0003800000 */
[----:B------:R-:W-:-:S13]  /*05b0*/  ISETP.GT.U32.AND P0, PT, R8, 0x1, PT ;  /* 0x000000010800780c */ /* 0x000fda0003f04070 */
[----:B0-----:R-:W-:Y:S05]  /*05c0*/  @P0 EXIT ;  /* 0x000000000000094d */ /* 0x001fea0003800000 */
[----:B------:R-:W-:Y:S01]  /*05d0*/  ULDC.64 UR4, c[0x0][0x650] ;  /* 0x0001940000047ab9 */ /* 0x000fe20000000a00 */
[----:B------:R-:W-:Y:S01]  /*05e0*/  PRMT R0, RZ, 0x7610, R0 ;  /* 0x00007610ff007816 */ /* 0x000fe20000000000 */
[----:B------:R-:W-:Y:S01]  /*05f0*/  IMAD.MOV.U32 R153, RZ, RZ, -0x1 ;  /* 0xffffffffff997424 */ /* 0x000fe200078e00ff */
[----:B------:R-:W-:Y:S01]  /*0600*/  ISETP.GE.U32.AND P0, PT, R16, UR4, PT ;  /* 0x0000000410007c0c */ /* 0x000fe2000bf06070 */
[----:B------:R-:W-:Y:S01]  /*0610*/  IMAD.MOV.U32 R23, RZ, RZ, -0x1 ;  /* 0xffffffffff177424 */ /* 0x000fe200078e00ff */
[----:B------:R-:W-:Y:S02]  /*0620*/  MOV R152, 0xffffffff ;  /* 0xffffffff00987802 */ /* 0x000fe40000000f00 */
[----:B------:R-:W-:-:S13]  /*0630*/  ISETP.GE.U32.AND.EX P0, PT, R17, UR5, PT, P0 ;  /* 0x0000000511007c0c */ /* 0x000fda000bf06100 */
[----:B------:R-:W-:Y:S05]  /*0640*/  @P0 BRA `(.L_x_4) ;  /* 0x0000000400540947 */ /* 0x000fea0003800000 */
[----:B------:R-:W0:Y:S01]  /*0650*/  LDC.64 R14, c[0x0][0x628] ;  /* 0x00018a00ff0e7b82 */ /* 0x000e220000000a00 */
[----:B------:R-:W-:Y:S02]  /*0660*/  IMAD.MOV.U32 R6, RZ, RZ, R16 ;  /* 0x000000ffff067224 */ /* 0x000fe400078e0010 */
[----:B------:R-:W-:-:S05]  /*0670*/  IMAD.MOV.U32 R7, RZ, RZ, R17 ;  /* 0x000000ffff077224 */ /* 0x000fca00078e0011 */
[----:B------:R-:W1:Y:S08]  /*0680*/  LDC R0, c[0x0][0x630] ;  /* 0x00018c00ff007b82 */ /* 0x000e700000000800 */
[----:B------:R-:W2:Y:S01]  /*0690*/  LDC.64 R20, c[0x0][0x620] ;  /* 0x00018800ff147b82 */ /* 0x000ea20000000a00 */
[----:B0-----:R-:W-:-:S04]  /*06a0*/  ISETP.NE.U32.AND P0, PT, R14, RZ, PT ;  /* 0x000000ff0e00720c */ /* 0x001fc80003f05070 */
[----:B------:R-:W-:-:S13]  /*06b0*/  ISETP.NE.AND.EX P0, PT, R15, RZ, PT, P0 ;  /* 0x000000ff0f00720c */ /* 0x000fda0003f05300 */
[----:B-12---:R-:W-:Y:S05]  /*06c0*/  @!P0 BRA `(.L_x_5) ;  /* 0x0000000000288947 */ /* 0x006fea0003800000 */
[----:B------:R-:W0:Y:S02]  /*06d0*/  LDC R11, c[0x0][0x634] ;  /* 0x00018d00ff0b7b82 */ /* 0x000e240000000800 */
[----:B0-----:R-:W-:-:S05]  /*06e0*/  IADD3 R11, P0, R16, R11, RZ ;  /* 0x0000000b100b7210 */ /* 0x001fca0007f1e0ff */
[----:B------:R-:W-:-:S04]  /*06f0*/  IMAD.X R13, RZ, RZ, R17, P0 ;  /* 0x000000ffff0d7224 */ /* 0x000fc800000e0611 */
[----:B------:R-:W-:-:S04]  /*0700*/  IMAD.WIDE.U32 R6, R13, R14, RZ ;  /* 0x0000000e0d067225 */ /* 0x000fc800078e00ff */
[----:B------:R-:W-:-:S04]  /*0710*/  IMAD.WIDE.U32 R8, P0, R11, R15, R6 ;  /* 0x0000000f0b087225 */ /* 0x000fc80007800006 */
[----:B------:R-:W-:-:S04]  /*0720*/  IMAD.WIDE.U32 R6, R11, R14, RZ ;  /* 0x0000000e0b067225 */ /* 0x000fc800078e00ff */
[----:B------:R-:W-:Y:S01]  /*0730*/  IMAD.X R11, RZ, RZ, RZ, P0 ;  /* 0x000000ffff0b7224 */ /* 0x000fe200000e06ff */
[----:B------:R-:W-:Y:S01]  /*0740*/  IADD3 RZ, P0, R7, R8, RZ ;  /* 0x0000000807ff7210 */ /* 0x000fe20007f1e0ff */
[----:B------:R-:W-:-:S04]  /*0750*/  IMAD.MOV.U32 R10, RZ, RZ, R9 ;  /* 0x000000ffff0a7224 */ /* 0x000fc800078e0009 */
[----:B------:R-:W-:-:S08]  /*0760*/  IMAD.WIDE.U32.X R6, R13, R15, R10, P0 ;  /* 0x0000000f0d067225 */ /* 0x000fd000000e040a */
.L_x_5:
[-CC-:B------:R-:W-:Y:S01]  /*0770*/  SHF.R.U64 R23, R6, R0.reuse, R7.reuse ;  /* 0x0000000006177219 */ /* 0x180fe20000001207 */
[----:B------:R-:W0:Y:S01]  /*0780*/  LDC R10, c[0x0][0x618] ;  /* 0x00018600ff0a7b82 */ /* 0x000e220000000800 */
[----:B------:R-:W-:Y:S01]  /*0790*/  SHF.R.U32.HI R5, RZ, R0, R7 ;  /* 0x00000000ff057219 */ /* 0x000fe20000011607 */
[----:B------:R-:W-:Y:S01]  /*07a0*/  ULDC UR4, c[0x0][0x150] ;  /* 0x0000540000047ab9 */ /* 0x000fe20000000800 */
[----:B------:R-:W-:Y:S02]  /*07b0*/  IADD3 R9, P0, RZ, -R23, RZ ;  /* 0x80000017ff097210 */ /* 0x000fe40007f1e0ff */
[----:B------:R-:W-:-:S03]  /*07c0*/  I2FP.F32.U32 R0, R4 ;  /* 0x0000000400007245 */ /* 0x000fc60000201000 */
[----:B------:R-:W1:Y:S01]  /*07d0*/  LDC.64 R28, c[0x0][0x640] ;  /* 0x00019000ff1c7b82 */ /* 0x000e620000000a00 */
[----:B------:R-:W-:Y:S02]  /*07e0*/  IMAD.X R11, RZ, RZ, ~R5, P0 ;  /* 0x000000ffff0b7224 */ /* 0x000fe400000e0e05 */
[----:B------:R-:W-:Y:S01]  /*07f0*/  FMUL R0, R0, UR4 ;  /* 0x0000000400007c20 */ /* 0x000fe20008400000 */
[----:B------:R-:W-:Y:S01]  /*0800*/  IMAD.WIDE.U32 R6, R9, R20, R16 ;  /* 0x0000001409067225 */ /* 0x000fe200078e0010 */
[----:B------:R-:W-:-:S03]  /*0810*/  ULDC UR4, c[0x0][0x154] ;  /* 0x0000550000047ab9 */ /* 0x000fc60000000800 */
[----:B------:R-:W-:Y:S01]  /*0820*/  IMAD R8, R11, R20, RZ ;  /* 0x000000140b087224 */ /* 0x000fe200078e02ff */
[----:B------:R-:W2:Y:S01]  /*0830*/  LDC R5, c[0x0][0x144] ;  /* 0x00005100ff057b82 */ /* 0x000ea20000000800 */
[----:B------:R-:W3:Y:S02]  /*0840*/  F2I.U32.TRUNC.NTZ R0, R0 ;  /* 0x0000000000007305 */ /* 0x000ee4000020f000 */
[----:B------:R-:W-:-:S05]  /*0850*/  IMAD R9, R9, R21, R8 ;  /* 0x0000001509097224 */ /* 0x000fca00078e0208 */
[----:B------:R-:W4:Y:S01]  /*0860*/  LDC R12, c[0x0][0x608] ;  /* 0x00018200ff0c7b82 */ /* 0x000f220000000800 */
[----:B------:R-:W-:Y:S01]  /*0870*/  IADD3 R7, R7, R9, RZ ;  /* 0x0000000907077210 */ /* 0x000fe20007ffe0ff */
[----:B------:R-:W-:-:S03]  /*0880*/  IMAD.MOV.U32 R9, RZ, RZ, -0x1 ;  /* 0xffffffffff097424 */ /* 0x000fc600078e00ff */
[-CC-:B0-----:R-:W-:Y:S02]  /*0890*/  SHF.R.U64 R20, R6, R10.reuse, R7.reuse ;  /* 0x0000000a06147219 */ /* 0x181fe40000001207 */
[----:B------:R-:W-:Y:S01]  /*08a0*/  I2FP.F32.U32 R6, R3 ;  /* 0x0000000300067245 */ /* 0x000fe20000201000 */
[----:B------:R-:W0:Y:S01]  /*08b0*/  LDC R26, c[0x0][0x658] ;  /* 0x00019600ff1a7b82 */ /* 0x000e220000000800 */
[----:B-1----:R-:W-:Y:S01]  /*08c0*/  ISETP.NE.U32.AND P0, PT, R28, RZ, PT ;  /* 0x000000ff1c00720c */ /* 0x002fe20003f05070 */
[----:B---3--:R-:W-:Y:S01]  /*08d0*/  IMAD.MOV R8, RZ, RZ, -R0 ;  /* 0x000000ffff087224 */ /* 0x008fe200078e0a00 */
[----:B------:R-:W-:Y:S01]  /*08e0*/  SHF.R.U32.HI R7, RZ, R10, R7 ;  /* 0x0000000aff077219 */ /* 0x000fe20000011607 */
[----:B------:R-:W-:Y:S01]  /*08f0*/  FMUL R6, R6, UR4 ;  /* 0x0000000406067c20 */ /* 0x000fe20008400000 */
[----:B------:R-:W-:-:S03]  /*0900*/  ISETP.NE.AND.EX P0, PT, R29, RZ, PT, P0 ;  /* 0x000000ff1d00720c */ /* 0x000fc60003f05300 */
[----:B------:R-:W1:Y:S01]  /*0910*/  LDC R14, c[0x0][0x148] ;  /* 0x00005200ff0e7b82 */ /* 0x000e620000000800 */
[----:B--2---:R-:W-:-:S07]  /*0920*/  IMAD R0, R5, R8, R4 ;  /* 0x0000000805007224 */ /* 0x004fce00078e0204 */
[----:B------:R-:W2:Y:S01]  /*0930*/  LDC R24, c[0x0][0x600] ;  /* 0x00018000ff187b82 */ /* 0x000ea20000000800 */
[-CC-:B----4-:R-:W-:Y:S02]  /*0940*/  SHF.R.U64 R30, R20, R12.reuse, R7.reuse ;  /* 0x0000000c141e7219 */ /* 0x190fe40000001207 */
[----:B------:R-:W-:Y:S01]  /*0950*/  SHF.R.U32.HI R5, RZ, R12, R7 ;  /* 0x0000000cff057219 */ /* 0x000fe20000011607 */
[----:B------:R-:W-:Y:S01]  /*0960*/  IMAD.MOV.U32 R7, RZ, RZ, 0x1 ;  /* 0x00000001ff077424 */ /* 0x000fe200078e00ff */
[----:B------:R3:W4:Y:S03]  /*0970*/  F2I.U32.TRUNC.NTZ R12, R6 ;  /* 0x00000006000c7305 */ /* 0x000726000020f000 */
[----:B------:R-:W1:Y:S01]  /*0980*/  LDC R15, c[0x0][0x648] ;  /* 0x00019200ff0f7b82 */ /* 0x000e620000000800 */
[-C--:B0-----:R-:W-:Y:S02]  /*0990*/  SHF.L.U32 R4, R9, R26.reuse, RZ ;  /* 0x0000001a09047219 */ /* 0x081fe400000006ff */
[----:B------:R-:W-:-:S02]  /*09a0*/  SHF.R.U64 R32, R30, R26, R5 ;  /* 0x0000001a1e207219 */ /* 0x000fc40000001205 */
[----:B------:R-:W-:Y:S02]  /*09b0*/  LOP3.LUT R11, RZ, R4, RZ, 0x33, !PT ;  /* 0x00000004ff0b7212 */ /* 0x000fe400078e33ff */
[-C--:B------:R-:W-:Y:S01]  /*09c0*/  SHF.R.U32.HI R5, RZ, R26.reuse, R5 ;  /* 0x0000001aff057219 */ /* 0x080fe20000011605 */
[----:B------:R-:W0:Y:S01]  /*09d0*/  LDC R21, c[0x0][0x638] ;  /* 0x00018e00ff157b82 */ /* 0x000e220000000800 */
[----:B------:R-:W-:Y:S01]  /*09e0*/  SHF.L.U32 R10, R7, R26, RZ ;  /* 0x0000001a070a7219 */ /* 0x000fe200000006ff */
[----:B------:R-:W-:-:S06]  /*09f0*/  IMAD.MOV.U32 R4, RZ, RZ, R32 ;  /* 0x000000ffff047224 */ /* 0x000fcc00078e0020 */
[----:B------:R-:W0:Y:S01]  /*0a00*/  LDC R152, c[0x0][0x610] ;  /* 0x00018400ff987b82 */ /* 0x000e220000000800 */
[----:B---34-:R-:W-:Y:S05]  /*0a10*/  @!P0 BRA `(.L_x_6) ;  /* 0x0000000000288947 */ /* 0x018fea0003800000 */
[----:B------:R-:W3:Y:S02]  /*0a20*/  LDC R9, c[0x0][0x64c] ;  /* 0x00019300ff097b82 */ /* 0x000ee40000000800 */
[----:B---3--:R-:W-:-:S05]  /*0a30*/  IADD3 R9, P0, R32, R9, RZ ;  /* 0x0000000920097210 */ /* 0x008fca0007f1e0ff */
        /* <DEDUP_REMOVED lines=8> */
.L_x_6:
[----:B-1----:R-:W-:Y:S01]  /*0ac0*/  SHF.R.U64 R4, R4, R15, R5 ;  /* 0x0000000f04047219 */ /* 0x002fe20000001205 */
[----:B------:R-:W-:Y:S01]  /*0ad0*/  IMAD.MOV R12, RZ, RZ, -R12 ;  /* 0x000000ffff0c7224 */ /* 0x000fe200078e0a0c */
[----:B------:R-:W-:Y:S02]  /*0ae0*/  LOP3.LUT R11, R30, R11, RZ, 0xc0, !PT ;  /* 0x0000000b1e0b7212 */ /* 0x000fe400078ec0ff */
[----:B--2---:R-:W-:Y:S01]  /*0af0*/  IADD3 R5, R24, -0x1, RZ ;  /* 0xffffffff18057810 */ /* 0x004fe20007ffe0ff */
[----:B------:R-:W-:Y:S02]  /*0b00*/  IMAD.MOV R6, RZ, RZ, -R4 ;  /* 0x000000ffff067224 */ /* 0x000fe400078e0a04 */
[----:B------:R-:W-:Y:S01]  /*0b10*/  @P3 IMAD R0, R14, R12, R3 ;  /* 0x0000000c0e003224 */ /* 0x000fe200078e0203 */
[----:B------:R-:W-:Y:S01]  /*0b20*/  LOP3.LUT R5, R20, R5, RZ, 0xc0, !PT ;  /* 0x0000000514057212 */ /* 0x000fe200078ec0ff */
[----:B------:R-:W-:Y:S02]  /*0b30*/  IMAD R11, R10, R4, R11 ;  /* 0x000000040a0b7224 */ /* 0x000fe400078e020b */
[----:B0-----:R-:W-:-:S02]  /*0b40*/  IMAD R3, R6, R21, R32 ;  /* 0x0000001506037224 */ /* 0x001fc400078e0220 */
[----:B------:R-:W-:Y:S02]  /*0b50*/  IMAD R152, R11, R152, R0 ;  /* 0x000000980b987224 */ /* 0x000fe400078e0200 */
[----:B------:R-:W-:Y:S02]  /*0b60*/  IMAD R3, R3, R24, R5 ;  /* 0x0000001803037224 */ /* 0x000fe400078e0205 */
[----:B------:R-:W-:-:S03]  /*0b70*/  IMAD.MOV.U32 R0, RZ, RZ, 0x1 ;  /* 0x00000001ff007424 */ /* 0x000fc600078e00ff */
[----:B------:R-:W-:Y:S02]  /*0b80*/  SEL R153, R3, R152, !P3 ;  /* 0x0000009803997207 */ /* 0x000fe40005800000 */
[----:B------:R-:W-:-:S07]  /*0b90*/  SEL R152, R152, R3, !P3 ;  /* 0x0000000398987207 */ /* 0x000fce0005800000 */
.L_x_4:
[----:B------:R-:W-:-:S08]  /*0ba0*/  NOP ;  /* 0x0000000000007918 */ /* 0x000fd00000000000 */
[----:B------:R-:W0:Y:S02]  /*0bb0*/  USETMAXREG.TRY_ALLOC.CTAPOOL UP0, 0xe8 ;  /* 0x000000e8000079c8 */ /* 0x000e240008000600 */
[----:B0-----:R-:W-:-:S13]  /*0bc0*/  PLOP3.LUT P0, PT, PT, PT, UP0, 0x80, 0x0 ;  /* 0x000000000000781c */ /* 0x001fda0003f0f008 */
[----:B------:R-:W-:Y:S05]  /*0bd0*/  @!P0 BRA `(.L_x_4) ;  /* 0xfffffffc00f08947 */ /* 0x000fea000383ffff */
[----:B------:R-:W-:Y:S01]  /*0be0*/  ULDC.64 UR4, c[0x0][0x598] ;  /* 0x0001660000047ab9 */ /* 0x000fe20000000a00 */
[----:B------:R-:W-:Y:S01]  /*0bf0*/  ULDC.64 UR36, c[0x0][0x208] ;  /* 0x0000820000247ab9 */ /* 0x000fe20000000a00 */
[----:B------:R-:W-:-:S04]  /*0c00*/  ISETP.NE.U32.AND P0, PT, RZ, UR4, PT ;  /* 0x00000004ff007c0c */ /* 0x000fc8000bf05070 */
[----:B------:R-:W-:-:S13]  /*0c10*/  ISETP.NE.AND.EX P0, PT, RZ, UR5, PT, P0 ;  /* 0x00000005ff007c0c */ /* 0x000fda000bf05300 */
[----:B------:R-:W-:Y:S05]  /*0c20*/  @!P0 BRA `(.L_x_7) ;  /* 0x00000000001c8947 */ /* 0x000fea0003800000 */
[----:B------:R-:W0:Y:S02]  /*0c30*/  LDC.64 R4, c[0x0][0x598] ;  /* 0x00016600ff047b82 */ /* 0x000e240000000a00 */
[----:B0-----:R-:W2:Y:S02]  /*0c40*/  LDG.E.64 R4, desc[UR36][R4.64] ;  /* 0x0000002404047981 */ /* 0x001ea4000c1e1b00 */
[----:B--2---:R-:W-:-:S04]  /*0c50*/  ISETP.NE.U32.AND P0, PT, R4, RZ, PT ;  /* 0x000000ff0400720c */ /* 0x004fc80003f05070 */
[----:B------:R-:W-:-:S13]  /*0c60*/  ISETP.NE.AND.EX P0, PT, R5, RZ, PT, P0 ;  /* 0x000000ff0500720c */ /* 0x000fda0003f05300 */
[----:B------:R-:W-:Y:S05]  /*0c70*/  @!P0 BRA `(.L_x_7) ;  /* 0x0000000000088947 */ /* 0x000fea0003800000 */
[----:B------:R0:W5:Y:S01]  /*0c80*/  LD.E R154, desc[UR36][R4.64] ;  /* 0x00000024049a7980 */ /* 0x000162000c101900 */
[----:B------:R-:W-:Y:S05]  /*0c90*/  BRA `(.L_x_8) ;  /* 0x0000000000247947 */ /* 0x000fea0003800000 */
.L_x_7:
[----:B------:R-:W-:Y:S02]  /*0ca0*/  ULDC.64 UR4, c[0x0][0x588] ;  /* 0x0001620000047ab9 */ /* 0x000fe40000000a00 */
[----:B------:R-:W-:-:S04]  /*0cb0*/  ISETP.NE.U32.AND P0, PT, RZ, UR4, PT ;  /* 0x00000004ff007c0c */ /* 0x000fc8000bf05070 */
[----:B------:R-:W-:-:S13]  /*0cc0*/  ISETP.NE.AND.EX P0, PT, RZ, UR5, PT, P0 ;  /* 0x00000005ff007c0c */ /* 0x000fda000bf05300 */
[----:B------:R-:W-:Y:S05]  /*0cd0*/  @!P0 BRA `(.L_x_9) ;  /* 0x00000000000c8947 */ /* 0x000fea0003800000 */
[----:B------:R-:W0:Y:S02]  /*0ce0*/  LDC.64 R154, c[0x0][0x588] ;  /* 0x00016200ff9a7b82 */ /* 0x000e240000000a00 */
[----:B0-----:R1:W5:Y:S01]  /*0cf0*/  LDG.E R154, desc[UR36][R154.64] ;  /* 0x000000249a9a7981 */ /* 0x001362000c1e1900 */
[----:B------:R-:W-:Y:S05]  /*0d00*/  BRA `(.L_x_8) ;  /* 0x0000000000087947 */ /* 0x000fea0003800000 */
.L_x_9:
[----:B------:R-:W-:Y:S02]  /*0d10*/  ULDC UR4, c[0x0][0x580] ;  /* 0x0001600000047ab9 */ /* 0x000fe40000000800 */
[----:B------:R-:W-:-:S07]  /*0d20*/  IMAD.U32 R154, RZ, RZ, UR4 ;  /* 0x00000004ff9a7e24 */ /* 0x000fce000f8e00ff */
.L_x_8:
[----:B------:R-:W-:Y:S02]  /*0d30*/  ULDC.64 UR4, c[0x0][0x5a0] ;  /* 0x0001680000047ab9 */ /* 0x000fe40000000a00 */
[----:B------:R-:W-:-:S04]  /*0d40*/  ISETP.NE.U32.AND P0, PT, RZ, UR4, PT ;  /* 0x00000004ff007c0c */ /* 0x000fc8000bf05070 */
[----:B------:R-:W-:-:S13]  /*0d50*/  ISETP.NE.AND.EX P0, PT, RZ, UR5, PT, P0 ;  /* 0x00000005ff007c0c */ /* 0x000fda000bf05300 */
[----:B------:R-:W-:Y:S05]  /*0d60*/  @!P0 BRA `(.L_x_10) ;  /* 0x00000000001c8947 */ /* 0x000fea0003800000 */
[----:B0-----:R-:W0:Y:S02]  /*0d70*/  LDC.64 R4, c[0x0][0x5a0] ;  /* 0x00016800ff047b82 */ /* 0x001e240000000a00 */
[----:B0-----:R-:W2:Y:S02]  /*0d80*/  LDG.E.64 R4, desc[UR36][R4.64] ;  /* 0x0000002404047981 */ /* 0x001ea4000c1e1b00 */
[----:B--2---:R-:W-:-:S04]  /*0d90*/  ISETP.NE.U32.AND P0, PT, R4, RZ, PT ;  /* 0x000000ff0400720c */ /* 0x004fc80003f05070 */
[----:B------:R-:W-:-:S13]  /*0da0*/  ISETP.NE.AND.EX P0, PT, R5, RZ, PT, P0 ;  /* 0x000000ff0500720c */ /* 0x000fda0003f05300 */
[----:B------:R-:W-:Y:S05]  /*0db0*/  @!P0 BRA `(.L_x_10) ;  /* 0x0000000000088947 */ /* 0x000fea0003800000 */
[----:B-1----:R0:W5:Y:S01]  /*0dc0*/  LD.E R155, desc[UR36][R4.64] ;  /* 0x00000024049b7980 */ /* 0x002162000c101900 */
[----:B------:R-:W-:Y:S05]  /*0dd0*/  BRA `(.L_x_11) ;  /* 0x0000000000247947 */ /* 0x000fea0003800000 */
.L_x_10:
[----:B------:R-:W-:Y:S02]  /*0de0*/  ULDC.64 UR4, c[0x0][0x590] ;  /* 0x0001640000047ab9 */ /* 0x000fe40000000a00 */
[----:B------:R-:W-:-:S04]  /*0df0*/  ISETP.NE.U32.AND P0, PT, RZ, UR4, PT ;  /* 0x00000004ff007c0c */ /* 0x000fc8000bf05070 */
[----:B------:R-:W-:-:S13]  /*0e00*/  ISETP.NE.AND.EX P0, PT, RZ, UR5, PT, P0 ;  /* 0x00000005ff007c0c */ /* 0x000fda000bf05300 */
[----:B------:R-:W-:Y:S05]  /*0e10*/  @!P0 BRA `(.L_x_12) ;  /* 0x00000000000c8947 */ /* 0x000fea0003800000 */
[----:B0-----:R-:W1:Y:S02]  /*0e20*/  LDC.64 R4, c[0x0][0x590] ;  /* 0x00016400ff047b82 */ /* 0x001e640000000a00 */
[----:B-1----:R1:W5:Y:S01]  /*0e30*/  LDG.E R155, desc[UR36][R4.64] ;  /* 0x00000024049b7981 */ /* 0x002362000c1e1900 */
[----:B------:R-:W-:Y:S05]  /*0e40*/  BRA `(.L_x_11) ;  /* 0x0000000000087947 */ /* 0x000fea0003800000 */
.L_x_12:
[----:B------:R-:W-:Y:S02]  /*0e50*/  ULDC UR4, c[0x0][0x584] ;  /* 0x0001610000047ab9 */ /* 0x000fe40000000800 */
[----:B-1----:R-:W-:-:S07]  /*0e60*/  IMAD.U32 R155, RZ, RZ, UR4 ;  /* 0x00000004ff9b7e24 */ /* 0x002fce000f8e00ff */
.L_x_11:
[----:B------:R-:W-:-:S13]  /*0e70*/  LOP3.LUT P0, RZ, R0, 0xff, RZ, 0xc0, !PT ;  /* 0x000000ff00ff7812 */ /* 0x000fda000780c0ff */
[----:B------:R-:W-:Y:S05]  /*0e80*/  @!P0 EXIT ;  /* 0x000000000000894d */ /* 0x000fea0003800000 */
[----:B------:R-:W-:Y:S01]  /*0e90*/  ULDC UR4, c[0x0][0x28c] ;  /* 0x0000a30000047ab9 */ /* 0x000fe20000000800 */
[----:B------:R-:W-:Y:S01]  /*0ea0*/  LOP3.LUT R164, R19, 0x1, RZ, 0xfc, !PT ;  /* 0x0000000113a47812 */ /* 0x000fe200078efcff */
[----:B------:R-:W-:Y:S01]  /*0eb0*/  UIADD3 UR4, UR4, 0x3f, URZ ;  /* 0x0000003f04047890 */ /* 0x000fe2000fffe03f */
[----:B------:R-:W-:Y:S01]  /*0ec0*/  UMOV UR38, URZ ;  /* 0x0000003f00267c82 */ /* 0x000fe20008000000 */
[----:B------:R-:W-:Y:S02]  /*0ed0*/  UMOV UR39, URZ ;  /* 0x0000003f00277c82 */ /* 0x000fe40008000000 */
[----:B------:R-:W-:-:S04]  /*0ee0*/  USHF.R.S32.HI UR5, URZ, 0x1f, UR4 ;  /* 0x0000001f3f057899 */ /* 0x000fc80008011404 */
[----:B------:R-:W-:-:S04]  /*0ef0*/  ULEA.HI UR5, UR5, UR4, URZ, 0x6 ;  /* 0x0000000405057291 */ /* 0x000fc8000f8f303f */
[----:B------:R-:W-:-:S12]  /*0f00*/  USHF.R.S32.HI UR40, URZ, 0x6, UR5 ;  /* 0x000000063f287899 */ /* 0x000fd80008011405 */
.L_x_284:
[----:B------:R-:W-:Y:S01]  /*0f10*/  LOP3.LUT R0, R18, 0x80, RZ, 0xc0, !PT ;  /* 0x0000008012007812 */ /* 0x000fe200078ec0ff */
[----:B--2---:R-:W2:Y:S01]  /*0f20*/  S2UR UR7, SR_CgaCtaId ;  /* 0x00000000000779c3 */ /* 0x004ea20000008800 */
[----:B------:R-:W-:Y:S02]  /*0f30*/  UMOV UR6, 0x400 ;  /* 0x0000040000067882 */ /* 0x000fe40000000000 */
[----:B------:R-:W-:-:S06]  /*0f40*/  SHF.R.U32.HI R0, RZ, 0x7, R0 ;  /* 0x00000007ff007819 */ /* 0x000fcc0000011600 */
[----:B---3--:R-:W3:Y:S01]  /*0f50*/  SHFL.IDX PT, R0, R0, RZ, 0x1f ;  /* 0x00001fff00007589 */ /* 0x008ee200000e0000 */
[----:B--2---:R-:W-:Y:S01]  /*0f60*/  ULEA UR42, UR7, UR6, 0x18 ;  /* 0x00000006072a7291 */ /* 0x004fe2000f8ec03f */
[----:B---3--:R-:W-:-:S13]  /*0f70*/  R2UR UR4, R0 ;  /* 0x00000000000472ca */ /* 0x008fda00000e0000 */
[----:B------:R-:W-:-:S04]  /*0f80*/  ULEA.HI UR5, UR4, UR4, URZ, 0x1 ;  /* 0x0000000404057291 */ /* 0x000fc8000f8f083f */
[----:B------:R-:W-:-:S04]  /*0f90*/  ULOP3.LUT UR5, UR5, 0x7fffe, URZ, 0xc0, !UPT ;  /* 0x0007fffe05057892 */ /* 0x000fc8000f8ec03f */
[----:B------:R-:W-:-:S03]  /*0fa0*/  UIADD3 UR5, UR4, -UR5, URZ ;  /* 0x8000000504057290 */ /* 0x000fc6000fffe03f */
[----:B------:R-:W-:Y:S01]  /*0fb0*/  ULDC UR4, c[0x0][0x28c] ;  /* 0x0000a30000047ab9 */ /* 0x000fe20000000800 */
[----:B------:R-:W-:Y:S01]  /*0fc0*/  ULEA UR5, UR5, UR42, 0xd ;  /* 0x0000002a05057291 */ /* 0x000fe2000f8e683f */
[----:B------:R-:W-:-:S03]  /*0fd0*/  ISETP.LT.AND P0, PT, RZ, UR4, PT ;  /* 0x00000004ff007c0c */ /* 0x000fc6000bf01270 */
[----:B------:R-:W-:-:S04]  /*0fe0*/  UIADD3 UR5, UR5, 0x100, URZ ;  /* 0x0000010005057890 */ /* 0x000fc8000fffe03f */
[----:B------:R-:W-:-:S04]  /*0ff0*/  USHF.R.U32.HI UR5, URZ, 0x4, UR5 ;  /* 0x000000043f057899 */ /* 0x000fc80008011605 */
[----:B------:R-:W-:Y:S02]  /*1000*/  ULOP3.LUT UR41, UR5, 0x3fff, URZ, 0xc0, !UPT ;  /* 0x00003fff05297892 */ /* 0x000fe4000f8ec03f */
[----:B-1--45:R-:W-:Y:S10]  /*1010*/  @P0 BRA `(.L_x_13) ;  /* 0x0000000000400947 */ /* 0x032ff40003800000 */
[----:B------:R-:W-:Y:S01]  /*1020*/  MOV R0, 0x0 ;  /* 0x0000000000007802 */ /* 0x000fe20000000f00 */
[----:B------:R-:W-:Y:S01]  /*1030*/  ULDC.64 UR4, c[0x4][0x68] ;  /* 0x01001a0000047ab9 */ /* 0x000fe20000000a00 */
[----:B------:R-:W-:Y:S01]  /*1040*/  ULDC.64 UR6, c[0x4][0x8] ;  /* 0x0100020000067ab9 */ /* 0x000fe20000000a00 */
[----:B01----:R-:W-:Y:S01]  /*1050*/  IMAD.U32 R4, RZ, RZ, UR4 ;  /* 0x00000004ff047e24 */ /* 0x003fe2000f8e00ff */
[----:B------:R0:W1:Y:S01]  /*1060*/  LDC.64 R14, c[0x4][R0] ;  /* 0x01000000000e7b82 */ /* 0x0000620000000a00 */
[----:B------:R-:W-:Y:S01]  /*1070*/  IMAD.U32 R5, RZ, RZ, UR5 ;  /* 0x00000005ff057e24 */ /* 0x000fe2000f8e00ff */
[----:B------:R-:W-:Y:S01]  /*1080*/  ULDC.64 UR4, c[0x4][0x70] ;  /* 0x01001c0000047ab9 */ /* 0x000fe20000000a00 */
[----:B------:R-:W-:Y:S01]  /*1090*/  MOV R10, UR6 ;  /* 0x00000006000a7c02 */ /* 0x000fe20008000f00 */
[----:B------:R-:W-:Y:S02]  /*10a0*/  IMAD.U32 R6, RZ, RZ, UR4 ;  /* 0x00000004ff067e24 */ /* 0x000fe4000f8e00ff */
[----:B------:R-:W-:-:S02]  /*10b0*/  IMAD.U32 R7, RZ, RZ, UR5 ;  /* 0x00000005ff077e24 */ /* 0x000fc4000f8e00ff */
[----:B------:R-:W-:Y:S02]  /*10c0*/  IMAD.U32 R11, RZ, RZ, UR7 ;  /* 0x00000007ff0b7e24 */ /* 0x000fe4000f8e00ff */
[----:B------:R-:W-:Y:S02]  /*10d0*/  IMAD.MOV.U32 R8, RZ, RZ, 0x1e1 ;  /* 0x000001e1ff087424 */ /* 0x000fe400078e00ff */
[----:B------:R-:W-:Y:S02]  /*10e0*/  IMAD.MOV.U32 R12, RZ, RZ, 0x1 ;  /* 0x00000001ff0c7424 */ /* 0x000fe400078e00ff */
[----:B0-----:R-:W-:-:S07]  /*10f0*/  IMAD.MOV.U32 R13, RZ, RZ, RZ ;  /* 0x000000ffff0d7224 */ /* 0x001fce00078e00ff */
[----:B------:R-:W-:-:S07]  /*1100*/  LEPC R20, `(.L_x_13) ;  /* 0x000000001014794e */ /* 0x000fce0000000000 */
[----:B-1---5:R-:W-:Y:S05]  /*1110*/  CALL.ABS.NOINC R14 ;  /* 0x000000000e007343 */ /* 0x022fea0003c00000 */
.L_x_13:
[----:B------:R-:W-:-:S13]  /*1120*/  ISETP.NE.AND P0, PT, R164, 0x3, PT ;  /* 0x00000003a400780c */ /* 0x000fda0003f05270 */
[----:B------:R-:W-:Y:S05]  /*1130*/  @!P0 BRA `(.L_x_14) ;  /* 0x0000000000048947 */ /* 0x000fea0003800000 */
[----:B------:R-:W-:Y:S01]  /*1140*/  BPT.TRAP 0x1 ;  /* 0x000000040000795c */ /* 0x000fe20000300000 */
.L_x_14:
[----:B------:R-:W-:Y:S02]  /*1150*/  IMAD.U32 R3, RZ, RZ, UR39 ;  /* 0x00000027ff037e24 */ /* 0x000fe4000f8e00ff */
[----:B------:R-:W-:-:S03]  /*1160*/  IMAD.U32 R0, RZ, RZ, UR38 ;  /* 0x00000026ff007e24 */ /* 0x000fc6000f8e00ff */
[----:B------:R-:W-:Y:S02]  /*1170*/  LEA R3, R3, UR42, 0x3 ;  /* 0x0000002a03037c11 */ /* 0x000fe4000f8e18ff */
[----:B------:R-:W-:-:S04]  /*1180*/  SHF.L.U32 R0, R0, 0x1f, RZ ;  /* 0x0000001f00007819 */ /* 0x000fc800000006ff */
[----:B------:R2:W3:Y:S01]  /*1190*/  SYNCS.PHASECHK.TRANS64.TRYWAIT P1, [R3+URZ], R0 ;  /* 0x00000000030075a7 */ /* 0x0004e2000802017f */
[----:B------:R-:W-:Y:S05]  /*11a0*/  @!P0 BRA `(.L_x_15) ;  /* 0x0000000000048947 */ /* 0x000fea0003800000 */
[----:B------:R-:W-:Y:S01]  /*11b0*/  BPT.TRAP 0x1 ;  /* 0x000000040000795c */ /* 0x000fe20000300000 */
.L_x_15:
[----:B---3--:R-:W-:Y:S05]  /*11c0*/  @P1 BRA `(.L_x_16) ;  /* 0x0000000000081947 */ /* 0x008fea0003800000 */
[----:B------:R-:W3:Y:S02]  /*11d0*/  SYNCS.PHASECHK.TRANS64.TRYWAIT P1, [R3+URZ], R0 ;  /* 0x00000000030075a7 */ /* 0x000ee4000802017f */
[----:B---3--:R-:W-:Y:S05]  /*11e0*/  @!P1 BRA `(.L_x_17) ;  /* 0x000000ac00dc9947 */ /* 0x008fea0003800000 */
.L_x_16:
[----:B------:R-:W-:-:S04]  /*11f0*/  UISETP.LT.AND UP0, UPT, UR40, 0x1, UPT ;  /* 0x000000012800788c */ /* 0x000fc8000bf01270 */
[----:B------:R-:W-:-:S04]  /*1200*/  USEL UR4, UR40, 0x1, UP0 ;  /* 0x0000000128047887 */ /* 0x000fc80008000000 */
[----:B------:R-:W-:-:S06]  /*1210*/  UIADD3 UR4, UR40, -UR4, URZ ;  /* 0x8000000428047290 */ /* 0x000fcc000fffe03f */
[----:B--23--:R-:W-:Y:S01]  /*1220*/  IMAD.U32 R0, RZ, RZ, UR4 ;  /* 0x00000004ff007e24 */ /* 0x00cfe2000f8e00ff */
[----:B------:R-:W-:Y:S05]  /*1230*/  WARPSYNC.ALL ;  /* 0x0000000000007948 */ /* 0x000fea0003800000 */
[----:B------:R-:W-:Y:S01]  /*1240*/  ISETP.GE.AND P1, PT, R0, 0x1, PT ;  /* 0x000000010000780c */ /* 0x000fe20003f26270 */
[----:B------:R-:W-:Y:S01]  /*1250*/  UIADD3 UR4, UR42, 0x18100, URZ ;  /* 0x000181002a047890 */ /* 0x000fe2000fffe03f */
[----:B------:R-:W-:Y:S01]  /*1260*/  WARPGROUP.ARRIVE ;  /* 0x00000000000079c5 */ /* 0x000fe20000000000 */
[----:B------:R-:W-:Y:S01]  /*1270*/  UMOV UR9, 0x40000040 ;  /* 0x4000004000097882 */ /* 0x000fe20000000000 */
[----:B------:R-:W-:Y:S01]  /*1280*/  UMOV UR11, 0x40000040 ;  /* 0x40000040000b7882 */ /* 0x000fe20000000000 */
[----:B------:R-:W-:-:S04]  /*1290*/  USHF.R.U32.HI UR4, URZ, 0x4, UR4 ;  /* 0x000000043f047899 */ /* 0x000fc80008011604 */
[----:B------:R-:W-:Y:S02]  /*12a0*/  ULOP3.LUT UR5, UR4, 0x3fff, URZ, 0xc0, !UPT ;  /* 0x00003fff04057892 */ /* 0x000fe4000f8ec03f */
[----:B------:R-:W-:Y:S02]  /*12b0*/  ULOP3.LUT UR4, UR41, 0x10000, URZ, 0xfc, !UPT ;  /* 0x0001000029047892 */ /* 0x000fe4000f8efc3f */
[----:B------:R-:W-:Y:S02]  /*12c0*/  ULOP3.LUT UR5, UR5, 0x10000, URZ, 0xfc, !UPT ;  /* 0x0001000005057892 */ /* 0x000fe4000f8efc3f */
[----:B------:R-:W-:Y:S02]  /*12d0*/  ULEA UR6, UR39, UR4, 0xb ;  /* 0x0000000427067291 */ /* 0x000fe4000f8e583f */
[----:B------:R-:W-:-:S05]  /*12e0*/  ULEA UR7, UR39, UR5, 0xa ;  /* 0x0000000527077291 */ /* 0x000fca000f8e503f */
[----:B------:R-:W-:Y:S02]  /*12f0*/  UMOV UR8, UR6 ;  /* 0x0000000600087c82 */ /* 0x000fe40008000000 */
[----:B------:R-:W-:Y:S02]  /*1300*/  UMOV UR10, UR7 ;  /* 0x00000007000a7c82 */ /* 0x000fe40008000000 */
[----:B------:R-:W-:Y:S01]  /*1310*/  HGMMA.64x128x16.F32.BF16 R88, gdesc[UR8], RZ, !UPT, gsb0 ;  /* 0x01e00000085879f0 */ /* 0x000fe2000c0018ff */
[----:B------:R-:W-:Y:S01]  /*1320*/  UIADD3 UR8, UR6, 0x400, URZ ;  /* 0x0000040006087890 */ /* 0x000fe2000fffe03f */
[----:B------:R-:W-:Y:S01]  /*1330*/  UMOV UR9, 0x40000040 ;  /* 0x4000004000097882 */ /* 0x000fe20000000000 */
[----:B------:R-:W-:Y:S02]  /*1340*/  WARPGROUP.DEPBAR.LE gsb0, 0x0 ;  /* 0x00008000000079c5 */ /* 0x000fe40000010000 */
[----:B------:R-:W-:-:S07]  /*1350*/  WARPGROUP.ARRIVE ;  /* 0x00000000000079c5 */ /* 0x000fce0000000000 */
[----:B------:R-:W-:Y:S01]  /*1360*/  HGMMA.64x128x16.F32.BF16 R24, gdesc[UR8], RZ, !UPT, gsb0 ;  /* 0x01e00000081879f0 */ /* 0x000fe2000c0018ff */
[----:B------:R-:W-:Y:S02]  /*1370*/  UIADD3 UR8, UR6, 0x2, URZ ;  /* 0x0000000206087890 */ /* 0x000fe4000fffe03f */
[----:B------:R-:W-:Y:S01]  /*1380*/  UIADD3 UR10, UR7, 0x2, URZ ;  /* 0x00000002070a7890 */ /* 0x000fe2000fffe03f */
[----:B------:R-:W-:Y:S01]  /*1390*/  UMOV UR9, 0x40000040 ;  /* 0x4000004000097882 */ /* 0x000fe20000000000 */
[----:B------:R-:W-:Y:S01]  /*13a0*/  UMOV UR11, 0x40000040 ;  /* 0x40000040000b7882 */ /* 0x000fe20000000000 */
[----:B------:R-:W-:Y:S02]  /*13b0*/  WARPGROUP.DEPBAR.LE gsb0, 0x0 ;  /* 0x00008000000079c5 */ /* 0x000fe40000010000 */
[----:B------:R-:W-:-:S06]  /*13c0*/  WARPGROUP.ARRIVE ;  /* 0x00000000000079c5 */ /* 0x000fcc0000000000 */
[----:B------:R-:W-:Y:S01]  /*13d0*/  HGMMA.64x128x16.F32.BF16 R88, gdesc[UR8], R88, gsb0 ;  /* 0x01e00000085879f0 */ /* 0x000fe20008001858 */
[----:B------:R-:W-:Y:S01]  /*13e0*/  UIADD3 UR8, UR6, 0x402, URZ ;  /* 0x0000040206087890 */ /* 0x000fe2000fffe03f */
[----:B------:R-:W-:Y:S01]  /*13f0*/  UMOV UR9, 0x40000040 ;  /* 0x4000004000097882 */ /* 0x000fe20000000000 */
[----:B------:R-:W-:Y:S02]  /*1400*/  WARPGROUP.DEPBAR.LE gsb0, 0x0 ;  /* 0x00008000000079c5 */ /* 0x000fe40000010000 */
[----:B------:R-:W-:-:S07]  /*1410*/  WARPGROUP.ARRIVE ;  /* 0x00000000000079c5 */ /* 0x000fce0000000000 */
[----:B------:R-:W-:Y:S01]  /*1420*/  HGMMA.64x128x16.F32.BF16 R24, gdesc[UR8], R24, gsb0 ;  /* 0x01e00000081879f0 */ /* 0x000fe20008001818 */
        /* <DEDUP_REMOVED lines=23> */
[----:B------:R-:W-:Y:S03]  /*15a0*/  HGMMA.64x128x16.F32.BF16 R24, gdesc[UR8], R24, gsb0 ;  /* 0x01e00000081879f0 */ /* 0x000fe60008001818 */
[----:B------:R-:W-:Y:S02]  /*15b0*/  WARPGROUP.DEPBAR.LE gsb0, 0x0 ;  /* 0x00008000000079c5 */ /* 0x000fe40000010000 */
[----:B------:R-:W-:Y:S05]  /*15c0*/  @!P1 BRA `(.L_x_18) ;  /* 0x0000000400689947 */ /* 0x000fea0003800000 */
[----:B------:R-:W-:-:S04]  /*15d0*/  UIADD3 UR6, UR39, 0x1, URZ ;  /* 0x0000000127067890 */ /* 0x000fc8000fffe03f */
[----:B------:R-:W-:-:S04]  /*15e0*/  UISETP.NE.AND UP0, UPT, UR6, 0x3, UPT ;  /* 0x000000030600788c */ /* 0x000fc8000bf05270 */
[----:B------:R-:W-:Y:S02]  /*15f0*/  USEL UR7, URZ, 0x1, UP0 ;  /* 0x000000013f077887 */ /* 0x000fe40008000000 */
[----:B------:R-:W-:Y:S02]  /*1600*/  USEL UR6, UR6, URZ, UP0 ;  /* 0x0000003f06067287 */ /* 0x000fe40008000000 */
[----:B------:R-:W-:-:S06]  /*1610*/  ULOP3.LUT UR7, UR38, UR7, URZ, 0x3c, !UPT ;  /* 0x0000000726077292 */ /* 0x000fcc000f8e3c3f */
[----:B01----:R-:W-:Y:S01]  /*1620*/  IMAD.U32 R5, RZ, RZ, UR7 ;  /* 0x00000007ff057e24 */ /* 0x003fe2000f8e00ff */
[----:B------:R-:W-:-:S06]  /*1630*/  UMOV UR7, UR39 ;  /* 0x0000002700077c82 */ /* 0x000fcc0008000000 */
.L_x_25:
[----:B01----:R-:W-:Y:S05]  /*1640*/  @!P0 BRA `(.L_x_19) ;  /* 0x0000000000048947 */ /* 0x003fea0003800000 */
[----:B------:R-:W-:Y:S01]  /*1650*/  BPT.TRAP 0x1 ;  /* 0x000000040000795c */ /* 0x000fe20000300000 */
.L_x_19:
[----:B------:R-:W0:Y:S01]  /*1660*/  S2UR UR9, SR_CgaCtaId ;  /* 0x00000000000979c3 */ /* 0x000e220000008800 */
[----:B------:R-:W-:Y:S01]  /*1670*/  UMOV UR8, 0x400 ;  /* 0x0000040000087882 */ /* 0x000fe20000000000 */
[----:B------:R-:W-:Y:S01]  /*1680*/  SHF.L.U32 R3, R5, 0x1f, RZ ;  /* 0x0000001f05037819 */ /* 0x000fe200000006ff */
[----:B0-----:R-:W-:-:S04]  /*1690*/  ULEA UR14, UR9, UR8, 0x18 ;  /* 0x00000008090e7291 */ /* 0x001fc8000f8ec03f */
[----:B------:R-:W-:-:S09]  /*16a0*/  ULEA UR8, UR6, UR14, 0x3 ;  /* 0x0000000e06087291 */ /* 0x000fd2000f8e183f */
[----:B------:R0:W1:Y:S01]  /*16b0*/  SYNCS.PHASECHK.TRANS64.TRYWAIT P1, [UR8], R3 ;  /* 0x00000003ff0075a7 */ /* 0x0000620008020148 */
[----:B------:R-:W-:Y:S05]  /*16c0*/  @!P0 BRA `(.L_x_20) ;  /* 0x0000000000048947 */ /* 0x000fea0003800000 */
[----:B------:R-:W-:Y:S01]  /*16d0*/  BPT.TRAP 0x1 ;  /* 0x000000040000795c */ /* 0x000fe20000300000 */
.L_x_20:
[----:B-1----:R-:W-:Y:S05]  /*16e0*/  @P1 BRA `(.L_x_21) ;  /* 0x0000000000081947 */ /* 0x002fea0003800000 */
[----:B------:R-:W1:Y:S02]  /*16f0*/  SYNCS.PHASECHK.TRANS64.TRYWAIT P1, [UR8], R3 ;  /* 0x00000003ff0075a7 */ /* 0x000e640008020148 */
[----:B-1----:R-:W-:Y:S05]  /*1700*/  @!P1 BRA `(.L_x_22) ;  /* 0x000000a800a89947 */ /* 0x002fea0003800000 */
.L_x_21:
[----:B------:R-:W-:Y:S01]  /*1710*/  ULEA UR12, UR6, UR4, 0xb ;  /* 0x00000004060c7291 */ /* 0x000fe2000f8e583f */
[----:B------:R-:W-:Y:S01]  /*1720*/  WARPGROUP.ARRIVE ;  /* 0x00000000000079c5 */ /* 0x000fe20000000000 */
[----:B------:R-:W-:Y:S01]  /*1730*/  ULEA UR13, UR6, UR5, 0xa ;  /* 0x00000005060d7291 */ /* 0x000fe2000f8e503f */
[----:B------:R-:W-:Y:S01]  /*1740*/  UMOV UR9, 0x40000040 ;  /* 0x4000004000097882 */ /* 0x000fe20000000000 */
[----:B------:R-:W-:-:S03]  /*1750*/  UMOV UR11, 0x40000040 ;  /* 0x40000040000b7882 */ /* 0x000fc60000000000 */
[----:B------:R-:W-:Y:S02]  /*1760*/  UMOV UR8, UR12 ;  /* 0x0000000c00087c82 */ /* 0x000fe40008000000 */
[----:B------:R-:W-:Y:S02]  /*1770*/  UMOV UR10, UR13 ;  /* 0x0000000d000a7c82 */ /* 0x000fe40008000000 */
        /* <DEDUP_REMOVED lines=44> */
[----:B------:R-:W-:Y:S01]  /*1a40*/  BPT.TRAP 0x1 ;  /* 0x000000040000795c */ /* 0x000fe20000300000 */
.L_x_23:
[----:B------:R-:W-:Y:S01]  /*1a50*/  ULEA UR8, UR7, UR14, 0x3 ;  /* 0x0000000e07087291 */ /* 0x000fe2000f8e183f */
[----:B------:R-:W-:-:S03]  /*1a60*/  ISETP.GT.U32.AND P1, PT, R19, 0x1, PT ;  /* 0x000000011300780c */ /* 0x000fc60003f24070 */
[----:B------:R-:W-:-:S04]  /*1a70*/  UIADD3 UR8, UR8, 0x18, URZ ;  /* 0x0000001808087890 */ /* 0x000fc8000fffe03f */
[----:B------:R-:W-:-:S09]  /*1a80*/  UPRMT UR8, URZ, 0x654, UR8 ;  /* 0x000006543f087896 */ /* 0x000fd20008000008 */
[----:B------:R-:W-:Y:S01]  /*1a90*/  SYNCS.ARRIVE.TRANS64.RED.A1T0 RZ, [UR8], RZ ;  /* 0x000000ffffff79a7 */ /* 0x000fe20008100408 */
[----:B------:R-:W-:Y:S05]  /*1aa0*/  @P1 BRA `(.L_x_24) ;  /* 0x0000000000041947 */ /* 0x000fea0003800000 */
[----:B------:R-:W-:Y:S01]  /*1ab0*/  BPT.TRAP 0x1 ;  /* 0x000000040000795c */ /* 0x000fe20000300000 */
.L_x_24:
[----:B------:R-:W-:Y:S01]  /*1ac0*/  UIADD3 UR6, UR6, 0x1, URZ ;  /* 0x0000000106067890 */ /* 0x000fe2000fffe03f */
[C---:B------:R-:W-:Y:S01]  /*1ad0*/  ISETP.GT.AND P1, PT, R0.reuse, 0x1, PT ;  /* 0x000000010000780c */ /* 0x040fe20003f24270 */
[----:B------:R-:W-:Y:S01]  /*1ae0*/  UIADD3 UR7, UR7, 0x1, URZ ;  /* 0x0000000107077890 */ /* 0x000fe2000fffe03f */
[----:B------:R-:W-:Y:S01]  /*1af0*/  IADD3 R0, R0, -0x1, RZ ;  /* 0xffffffff00007810 */ /* 0x000fe20007ffe0ff */
[----:B------:R-:W-:Y:S02]  /*1b00*/  UISETP.NE.AND UP0, UPT, UR6, 0x3, UPT ;  /* 0x000000030600788c */ /* 0x000fe4000bf05270 */
[----:B------:R-:W-:Y:S02]  /*1b10*/  UISETP.NE.AND UP1, UPT, UR7, 0x3, UPT ;  /* 0x000000030700788c */ /* 0x000fe4000bf25270 */
[----:B------:R-:W-:Y:S02]  /*1b20*/  USEL UR8, URZ, 0x1, UP0 ;  /* 0x000000013f087887 */ /* 0x000fe40008000000 */
[----:B------:R-:W-:-:S02]  /*1b30*/  USEL UR6, UR6, URZ, UP0 ;  /* 0x0000003f06067287 */ /* 0x000fc40008000000 */
[----:B------:R-:W-:Y:S02]  /*1b40*/  USEL UR7, UR7, URZ, UP1 ;  /* 0x0000003f07077287 */ /* 0x000fe40008800000 */
[----:B------:R-:W-:Y:S01]  /*1b50*/  LOP3.LUT R5, R5, UR8, RZ, 0x3c, !PT ;  /* 0x0000000805057c12 */ /* 0x000fe2000f8e3cff */
[----:B------:R-:W-:Y:S09]  /*1b60*/  @P1 BRA `(.L_x_25) ;  /* 0xfffffff800b41947 */ /* 0x000ff2000383ffff */
.L_x_18:
[----:B------:R-:W2:Y:S02]  /*1b70*/  LDC R0, c[0x0][0x28c] ;  /* 0x0000a300ff007b82 */ /* 0x000ea40000000800 */
[----:B--2---:R-:W-:-:S13]  /*1b80*/  ISETP.GE.AND P1, PT, R0, 0x1, PT ;  /* 0x000000010000780c */ /* 0x004fda0003f26270 */
[----:B------:R-:W-:Y:S05]  /*1b90*/  @!P1 BRA `(.L_x_26) ;  /* 0x0000000000489947 */ /* 0x000fea0003800000 */
[----:B------:R-:W-:Y:S05]  /*1ba0*/  @!P0 BRA `(.L_x_27) ;  /* 0x0000000000048947 */ /* 0x000fea0003800000 */
[----:B------:R-:W-:Y:S01]  /*1bb0*/  BPT.TRAP 0x1 ;  /* 0x000000040000795c */ /* 0x000fe20000300000 */
.L_x_27:
[----:B------:R-:W2:Y:S01]  /*1bc0*/  S2UR UR7, SR_CgaCtaId ;  /* 0x00000000000779c3 */ /* 0x000ea20000008800 */
[----:B------:R-:W-:Y:S01]  /*1bd0*/  UISETP.LT.AND UP0, UPT, UR40, 0x1, UPT ;  /* 0x000000012800788c */ /* 0x000fe2000bf01270 */
[----:B------:R-:W-:-:S03]  /*1be0*/  ISETP.GT.U32.AND P0, PT, R19, 0x1, PT ;  /* 0x000000011300780c */ /* 0x000fc60003f04070 */
[----:B------:R-:W-:-:S04]  /*1bf0*/  USEL UR6, UR40, 0x1, UP0 ;  /* 0x0000000128067887 */ /* 0x000fc80008000000 */
[----:B------:R-:W-:-:S04]  /*1c00*/  UIADD3 UR6, UR39, UR40, -UR6 ;  /* 0x0000002827067290 */ /* 0x000fc8000fffe806 */
[----:B------:R-:W-:-:S04]  /*1c10*/  UIMAD.WIDE.U32 UR4, UR6, -0x55555555, URZ ;  /* 0xaaaaaaab060478a5 */ /* 0x000fc8000f8e003f */
[----:B------:R-:W-:-:S03]  /*1c20*/  USHF.R.U32.HI UR4, URZ, 0x1, UR5 ;  /* 0x000000013f047899 */ /* 0x000fc60008011605 */
[----:B------:R-:W-:Y:S01]  /*1c30*/  UMOV UR5, 0x400 ;  /* 0x0000040000057882 */ /* 0x000fe20000000000 */
[----:B------:R-:W-:Y:S02]  /*1c40*/  UIMAD UR6, UR4, -0x3, UR6 ;  /* 0xfffffffd040678a4 */ /* 0x000fe4000f8e0206 */
[----:B--2---:R-:W-:-:S04]  /*1c50*/  ULEA UR5, UR7, UR5, 0x18 ;  /* 0x0000000507057291 */ /* 0x004fc8000f8ec03f */
[----:B------:R-:W-:-:S04]  /*1c60*/  ULEA UR6, UR6, UR5, 0x3 ;  /* 0x0000000506067291 */ /* 0x000fc8000f8e183f */
[----:B------:R-:W-:-:S04]  /*1c70*/  UIADD3 UR6, UR6, 0x18, URZ ;  /* 0x0000001806067890 */ /* 0x000fc8000fffe03f */
[----:B------:R-:W-:-:S09]  /*1c80*/  UPRMT UR6, URZ, 0x654, UR6 ;  /* 0x000006543f067896 */ /* 0x000fd20008000006 */
[----:B------:R-:W-:Y:S01]  /*1c90*/  SYNCS.ARRIVE.TRANS64.RED.A1T0 RZ, [UR6], RZ ;  /* 0x000000ffffff79a7 */ /* 0x000fe20008100406 */
[----:B------:R-:W-:Y:S05]  /*1ca0*/  @P0 BRA `(.L_x_26) ;  /* 0x0000000000040947 */ /* 0x000fea0003800000 */
[----:B------:R-:W-:Y:S01]  /*1cb0*/  BPT.TRAP 0x1 ;  /* 0x000000040000795c */ /* 0x000fe20000300000 */
.L_x_26:
[----:B------:R-:W2:Y:S01]  /*1cc0*/  LDC R6, c[0x0][0x288] ;  /* 0x0000a200ff067b82 */ /* 0x000ea20000000800 */
[----:B01----:R-:W-:Y:S01]  /*1cd0*/  LOP3.LUT R4, R18, 0x60, RZ, 0xc0, !PT ;  /* 0x0000006012047812 */ /* 0x003fe200078ec0ff */
[----:B------:R-:W-:Y:S01]  /*1ce0*/  IMAD.SHL.U32 R13, R153, 0x80, RZ ;  /* 0x00000080990d7824 */ /* 0x000fe200078e00ff */
[----:B------:R-:W-:Y:S01]  /*1cf0*/  UIADD3 UR39, UR40, UR39, URZ ;  /* 0x0000002728277290 */ /* 0x000fe2000fffe03f */
[----:B------:R-:W-:Y:S01]  /*1d00*/  SHF.R.U32.HI R3, RZ, 0x2, R18 ;  /* 0x00000002ff037819 */ /* 0x000fe20000011612 */
[----:B------:R-:W-:Y:S01]  /*1d10*/  IMAD.SHL.U32 R15, R152, 0x100, RZ ;  /* 0x00000100980f7824 */ /* 0x000fe200078e00ff */
[----:B------:R-:W-:Y:S01]  /*1d20*/  SHF.R.U32.HI R10, RZ, 0x1, R4 ;  /* 0x00000001ff0a7819 */ /* 0x000fe20000011604 */
[----:B------:R-:W-:Y:S01]  /*1d30*/  UISETP.GT.U32.AND UP0, UPT, UR39, 0x2, UPT ;  /* 0x000000022700788c */ /* 0x000fe2000bf04070 */
[----:B------:R-:W-:Y:S01]  /*1d40*/  LOP3.LUT R4, R18, 0x3, RZ, 0xc0, !PT ;  /* 0x0000000312047812 */ /* 0x000fe200078ec0ff */
[----:B------:R-:W-:Y:S01]  /*1d50*/  ULDC UR7, c[0x0][0x284] ;  /* 0x0000a10000077ab9 */ /* 0x000fe20000000800 */
[----:B------:R-:W-:Y:S01]  /*1d60*/  LOP3.LUT R0, R22, 0x1, RZ, 0xc0, !PT ;  /* 0x0000000116007812 */ /* 0x000fe200078ec0ff */
[----:B------:R-:W-:Y:S01]  /*1d70*/  UISETP.LT.U32.AND UP0, UPT, UR40, 0x3, UP0 ;  /* 0x000000032800788c */ /* 0x000fe20008701070 */
[----:B------:R-:W-:Y:S01]  /*1d80*/  LOP3.LUT R3, R3, 0x7, RZ, 0xc0, !PT ;  /* 0x0000000703037812 */ /* 0x000fe200078ec0ff */
[----:B------:R-:W-:Y:S01]  /*1d90*/  UISETP.GE.U32.AND UP1, UPT, UR40, 0x3, UPT ;  /* 0x000000032800788c */ /* 0x000fe2000bf26070 */
[----:B------:R-:W-:Y:S01]  /*1da0*/  SHF.R.S32.HI R21, RZ, 0x1f, R23 ;  /* 0x0000001fff157819 */ /* 0x000fe20000011417 */
[----:B------:R-:W-:Y:S01]  /*1db0*/  IMAD.SHL.U32 R8, R0, 0x40, RZ ;  /* 0x0000004000087824 */ /* 0x000fe200078e00ff */
[----:B------:R-:W-:Y:S01]  /*1dc0*/  IADD3 R5, RZ, -R10, -R3 ;  /* 0x8000000aff057210 */ /* 0x000fe20007ffe803 */
[----:B------:R-:W-:Y:S01]  /*1dd0*/  ULDC.64 UR8, c[0x0][0x5d0] ;  /* 0x0001740000087ab9 */ /* 0x000fe20000000a00 */
[----:B------:R-:W-:-:S02]  /*1de0*/  UIMAD.WIDE.U32 UR4, UR39, -0x55555555, URZ ;  /* 0xaaaaaaab270478a5 */ /* 0x000fc4000f8e003f */
[----:B------:R-:W-:Y:S01]  /*1df0*/  USEL UR6, URZ, 0x1, !UP0 ;  /* 0x000000013f067887 */ /* 0x000fe2000c000000 */
[----:B------:R-:W-:Y:S01]  /*1e00*/  LOP3.LUT R3, R8, 0x40, R3, 0xe2, !PT ;  /* 0x0000004008037812 */ /* 0x000fe200078ee203 */
[----:B------:R-:W-:Y:S01]  /*1e10*/  IMAD.WIDE R8, R152, 0x100, RZ ;  /* 0x0000010098087825 */ /* 0x000fe200078e02ff */
[----:B------:R-:W-:Y:S01]  /*1e20*/  USHF.R.U32.HI UR4, URZ, 0x1, UR5 ;  /* 0x000000013f047899 */ /* 0x000fe20008011605 */
[----:B--2---:R-:W-:Y:S01]  /*1e30*/  ISETP.GE.AND P0, PT, R13, R6, PT ;  /* 0x000000060d00720c */ /* 0x004fe20003f06270 */
[----:B------:R-:W-:Y:S01]  /*1e40*/  ULOP3.LUT UR38, UR38, UR6, URZ, 0x3c, !UPT ;  /* 0x0000000626267292 */ /* 0x000fe2000f8e3c3f */
[----:B------:R-:W-:Y:S01]  /*1e50*/  IMAD R12, R4, -0x2, R6 ;  /* 0xfffffffe040c7824 */ /* 0x000fe200078e0206 */
[----:B------:R-:W-:Y:S01]  /*1e60*/  LOP3.LUT R153, R8, R3, R10, 0xfe, !PT ;  /* 0x0000000308997212 */ /* 0x000fe200078efe0a */
[----:B------:R-:W-:Y:S01]  /*1e70*/  IMAD.SHL.U32 R6, R18, 0x2, RZ ;  /* 0x0000000212067824 */ /* 0x000fe200078e00ff */
[----:B------:R-:W-:Y:S01]  /*1e80*/  ISETP.GE.OR P0, PT, R15, UR7, P0 ;  /* 0x000000070f007c0c */ /* 0x000fe20008706670 */
[----:B------:R-:W-:Y:S01]  /*1e90*/  IMAD R4, R21, UR8, RZ ;  /* 0x0000000815047c24 */ /* 0x000fe2000f8e02ff */
[----:B------:R-:W-:Y:S01]  /*1ea0*/  UIMAD UR39, UR4, -0x3, UR39 ;  /* 0xfffffffd042778a4 */ /* 0x000fe2000f8e0227 */
[----:B------:R-:W-:Y:S01]  /*1eb0*/  IMAD R0, R0, -0x40, R5 ;  /* 0xffffffc000007824 */ /* 0x000fe200078e0205 */
[----:B------:R-:W-:Y:S01]  /*1ec0*/  LOP3.LUT R6, R13, 0x6, R6, 0xf8, !PT ;  /* 0x000000060d067812 */ /* 0x000fe200078ef806 */
[----:B------:R-:W-:Y:S01]  /*1ed0*/  IMAD R11, R23, UR9, R4 ;  /* 0x00000009170b7c24 */ /* 0x000fe2000f8e0204 */
[----:B------:R-:W-:Y:S01]  /*1ee0*/  @UP1 ULOP3.LUT UR38, UR38, 0x1, UR4, 0x78, !UPT ;  /* 0x0000000126261892 */ /* 0x000fe2000f8e7804 */
[----:B------:R-:W-:Y:S01]  /*1ef0*/  IMAD.MOV.U32 R152, RZ, RZ, -0x1 ;  /* 0xffffffffff987424 */ /* 0x000fe200078e00ff */
[----:B------:R-:W-:-:S02]  /*1f00*/  SHF.R.S32.HI R7, RZ, 0x1f, R6 ;  /* 0x0000001fff077819 */ /* 0x000fc40000011406 */
[----:B------:R-:W-:Y:S01]  /*1f10*/  IADD3 R3, -R15, UR7, R0 ;  /* 0x000000070f037c10 */ /* 0x000fe2000fffe100 */
[----:B------:R-:W-:Y:S02]  /*1f20*/  IMAD.IADD R0, R12, 0x1, -R13 ;  /* 0x000000010c007824 */ /* 0x000fe400078e0a0d */
[----:B------:R-:W-:-:S04]  /*1f30*/  IMAD.WIDE.U32 R4, R23, UR8, R6 ;  /* 0x0000000817047c25 */ /* 0x000fc8000f8e0006 */
[----:B------:R-:W-:Y:S02]  /*1f40*/  IMAD.IADD R11, R5, 0x1, R11 ;  /* 0x00000001050b7824 */ /* 0x000fe400078e020b */
[----:B------:R-:W-:Y:S01]  /*1f50*/  IMAD.MOV.U32 R10, RZ, RZ, R4 ;  /* 0x000000ffff0a7224 */ /* 0x000fe200078e0004 */
[----:B------:R-:W-:Y:S06]  /*1f60*/  @P0 BRA `(.L_x_28) ;  /* 0x00000084006c0947 */ /* 0x000fec0003800000 */
[----:B------:R-:W0:Y:S01]  /*1f70*/  LDC.64 R4, c[0x0][0x5c8] ;  /* 0x00017200ff047b82 */ /* 0x000e220000000a00 */
[----:B-----5:R-:W-:Y:S01]  /*1f80*/  FSETP.NEU.AND P0, PT, R155, RZ, PT ;  /* 0x000000ff9b00720b */ /* 0x020fe20003f0d000 */
[----:B------:R-:W-:Y:S01]  /*1f90*/  BSSY B0, `(.L_x_28) ;  /* 0x0000858000007945 */ /* 0x000fe20003800000 */
[----:B------:R-:W-:-:S04]  /*1fa0*/  ISETP.GT.AND P3, PT, R3, RZ, PT ;  /* 0x000000ff0300720c */ /* 0x000fc80003f64270 */
[----:B------:R-:W-:Y:S01]  /*1fb0*/  ISETP.GT.AND P1, PT, R0, RZ, P3 ;  /* 0x000000ff0000720c */ /* 0x000fe20001f24270 */
[-C--:B0-----:R-:W-:Y:S02]  /*1fc0*/  IMAD R12, R9, R4.reuse, RZ ;  /* 0x00000004090c7224 */ /* 0x081fe400078e02ff */
[----:B------:R-:W-:-:S04]  /*1fd0*/  IMAD.WIDE.U32 R166, R153, R4, R10 ;  /* 0x0000000499a67225 */ /* 0x000fc800078e000a */
[----:B------:R-:W-:-:S05]  /*1fe0*/  IMAD R11, R153, R5, R12 ;  /* 0x00000005990b7224 */ /* 0x000fca00078e020c */
[----:B------:R-:W-:Y:S01]  /*1ff0*/  IADD3 R169, R167, R11, RZ ;  /* 0x0000000ba7a97210 */ /* 0x000fe20007ffe0ff */
[----:B------:R-:W-:Y:S06]  /*2000*/  @!P0 BRA `(.L_x_29) ;  /* 0x00000060000c8947 */ /* 0x000fec0003800000 */
[----:B------:R-:W0:Y:S01]  /*2010*/  LDC.64 R12, c[0x0][0x5b8] ;  /* 0x00016e00ff0c7b82 */ /* 0x000e220000000a00 */
[----:B------:R-:W-:-:S07]  /*2020*/  ULDC.64 UR4, c[0x0][0x5c0] ;  /* 0x0001700000047ab9 */ /* 0x000fce0000000a00 */
[----:B------:R-:W1:Y:S08]  /*2030*/  LDC.64 R14, c[0x0][0x5b0] ;  /* 0x00016c00ff0e7b82 */ /* 0x000e700000000a00 */
[----:B------:R-:W2:Y:S01]  /*2040*/  LDC.64 R10, c[0x0][0x5a8] ;  /* 0x00016a00ff0a7b82 */ /* 0x000ea20000000a00 */
[----:B0-----:R-:W-:-:S04]  /*2050*/  IMAD R20, R21, R12, RZ ;  /* 0x0000000c15147224 */ /* 0x001fc800078e02ff */
[C---:B------:R-:W-:Y:S02]  /*2060*/  IMAD R13, R23.reuse, R13, R20 ;  /* 0x0000000d170d7224 */ /* 0x040fe400078e0214 */
[----:B------:R-:W-:-:S04]  /*2070*/  IMAD.WIDE.U32 R20, R23, R12, R6 ;  /* 0x0000000c17147225 */ /* 0x000fc800078e0006 */
[----:B-1----:R-:W-:Y:S02]  /*2080*/  IMAD R156, R9, R14, RZ ;  /* 0x0000000e099c7224 */ /* 0x002fe400078e02ff */
[----:B------:R-:W-:Y:S02]  /*2090*/  IMAD.IADD R157, R21, 0x1, R13 ;  /* 0x00000001159d7824 */ /* 0x000fe400078e020d */
[----:B------:R-:W-:Y:S02]  /*20a0*/  IMAD R167, R153, R15, R156 ;  /* 0x0000000f99a77224 */ /* 0x000fe400078e029c */
[----:B------:R-:W-:-:S04]  /*20b0*/  IMAD.MOV.U32 R156, RZ, RZ, R20 ;  /* 0x000000ffff9c7224 */ /* 0x000fc800078e0014 */
[----:B------:R-:W-:-:S04]  /*20c0*/  IMAD.WIDE.U32 R158, R153, R14, R156 ;  /* 0x0000000e999e7225 */ /* 0x000fc800078e009c */
[----:B------:R-:W-:Y:S01]  /*20d0*/  IMAD.IADD R159, R159, 0x1, R167 ;  /* 0x000000019f9f7824 */ /* 0x000fe200078e02a7 */
[----:B--2---:R-:W-:-:S04]  /*20e0*/  LEA R160, P0, R158, R10, 0x1 ;  /* 0x0000000a9ea07211 */ /* 0x004fc800078008ff */
[----:B------:R-:W-:-:S05]  /*20f0*/  LEA.HI.X R161, R158, R11, R159, 0x1, P0 ;  /* 0x0000000b9ea17211 */ /* 0x000fca00000f0c9f */
[----:B------:R-:W2:Y:S01]  /*2100*/  @P1 LDG.E.LTC128B.U16 R165, desc[UR36][R160.64] ;  /* 0x00000024a0a51981 */ /* 0x000ea2000c1e1520 */
[----:B------:R-:W-:Y:S01]  /*2110*/  IMAD.WIDE.U32 R162, R153, R14, R6 ;  /* 0x0000000e99a27225 */ /* 0x000fe200078e0006 */
[----:B------:R-:W-:Y:S01]  /*2120*/  ISETP.GT.AND P2, PT, R0, 0x1, P3 ;  /* 0x000000010000780c */ /* 0x000fe20001f44270 */
[----:B------:R-:W-:Y:S02]  /*2130*/  BSSY B1, `(.L_x_30) ;  /* 0x0000012000017945 */ /* 0x000fe40003800000 */
[----:B------:R-:W-:Y:S02]  /*2140*/  IMAD.IADD R163, R167, 0x1, R163 ;  /* 0x00000001a7a37824 */ /* 0x000fe400078e02a3 */
[----:B------:R-:W-:-:S04]  /*2150*/  IMAD.WIDE.U32 R162, R23, R12, R162 ;  /* 0x0000000c17a27225 */ /* 0x000fc800078e00a2 */
[----:B--2---:R-:W-:-:S04]  /*2160*/  IMAD.U32 R158, R165, 0x10000, RZ ;  /* 0x00010000a59e7824 */ /* 0x004fc800078e00ff */
[----:B------:R-:W-:Y:S01]  /*2170*/  FMUL R159, R158, R155 ;  /* 0x0000009b9e9f7220 */ /* 0x000fe20000400000 */
[----:B------:R-:W-:-:S03]  /*2180*/  LEA R158, P0, R166, UR4, 0x1 ;  /* 0x00000004a69e7c11 */ /* 0x000fc6000f8008ff */
[----:B------:R-:W-:Y:S01]  /*2190*/  FFMA R159, R88, R154, R159 ;  /* 0x0000009a589f7223 */ /* 0x000fe2000000009f */
[----:B------:R-:W-:-:S04]  /*21a0*/  IMAD.IADD R88, R13, 0x1, R163 ;  /* 0x000000010d587824 */ /* 0x000fc800078e02a3 */
[----:B------:R-:W-:Y:S02]  /*21b0*/  F2FP.BF16.F32.PACK_AB R161, RZ, R159 ;  /* 0x0000009fffa1723e */ /* 0x000fe400000010ff */
[----:B------:R-:W-:Y:S02]  /*21c0*/  LEA.HI.X R159, R166, UR5, R169, 0x1, P0 ;  /* 0x00000005a69f7c11 */ /* 0x000fe400080f0ca9 */
[----:B------:R-:W-:Y:S02]  /*21d0*/  PRMT R163, R161, 0x7610, R163 ;  /* 0x00007610a1a37816 */ /* 0x000fe400000000a3 */
[----:B------:R-:W-:-:S03]  /*21e0*/  LEA R160, P0, R162, R10, 0x1 ;  /* 0x0000000aa2a07211 */ /* 0x000fc600078008ff */
[----:B------:R0:W-:Y:S01]  /*21f0*/  @P1 STG.E.U16 desc[UR36][R158.64], R163 ;  /* 0x000000a39e001986 */ /* 0x0001e2000c101524 */
[----:B------:R-:W-:Y:S01]  /*2200*/  LEA.HI.X R161, R162, R11, R88, 0x1, P0 ;  /* 0x0000000ba2a17211 */ /* 0x000fe200000f0c58 */
[C---:B------:R-:W-:Y:S01]  /*2210*/  IMAD.SHL.U32 R162, R14.reuse, 0x8, RZ ;  /* 0x000000080ea27824 */ /* 0x040fe200078e00ff */
[----:B0-----:R-:W-:Y:S01]  /*2220*/  SHF.L.U64.HI R163, R14, 0x3, R15 ;  /* 0x000000030ea37819 */ /* 0x001fe2000001020f */
[----:B------:R-:W-:Y:S06]  /*2230*/  @!P2 BRA `(.L_x_31) ;  /* 0x000000000004a947 */ /* 0x000fec0003800000 */
[----:B------:R0:W5:Y:S02]  /*2240*/  LDG.E.LTC128B.U16 R165, desc[UR36][R160.64+0x2] ;  /* 0x00000224a0a57981 */ /* 0x000164000c1e1520 */
.L_x_31:
[----:B------:R-:W-:Y:S05]  /*2250*/  BSYNC B1 ;  /* 0x0000000000017941 */ /* 0x000fea0003800000 */
.L_x_30:
[----:B-----5:R-:W-:Y:S01]  /*2260*/  IMAD.U32 R88, R165, 0x10000, RZ ;  /* 0x00010000a5587824 */ /* 0x020fe200078e00ff */
[----:B------:R-:W-:Y:S01]  /*2270*/  ISETP.GT.AND P0, PT, R3, 0x8, PT ;  /* 0x000000080300780c */ /* 0x000fe20003f04270 */
[----:B------:R-:W-:Y:S01]  /*2280*/  IMAD.WIDE.U32 R170, R153, R14, R162 ;  /* 0x0000000e99aa7225 */ /* 0x000fe200078e00a2 */
[----:B------:R-:W-:-:S03]  /*2290*/  PRMT R172, R165, 0x7610, R172 ;  /* 0x00007610a5ac7816 */ /* 0x000fc600000000ac */
[----:B------:R-:W-:Y:S01]  /*22a0*/  FMUL R88, R88, R155 ;  /* 0x0000009b58587220 */ /* 0x000fe20000400000 */
[----:B------:R-:W-:Y:S02]  /*22b0*/  ISETP.GT.AND P1, PT, R0, RZ, P0 ;  /* 0x000000ff0000720c */ /* 0x000fe40000724270 */
[----:B------:R-:W-:Y:S01]  /*22c0*/  IADD3 R169, R167, R171, RZ ;  /* 0x000000aba7a97210 */ /* 0x000fe20007ffe0ff */
[----:B------:R-:W-:Y:S01]  /*22d0*/  FFMA R89, R89, R154, R88 ;  /* 0x0000009a59597223 */ /* 0x000fe20000000058 */
[----:B------:R-:W-:-:S04]  /*22e0*/  IADD3 R166, P4, R20, R170, RZ ;  /* 0x000000aa14a67210 */ /* 0x000fc80007f9e0ff */
[----:B------:R-:W-:Y:S01]  /*22f0*/  F2FP.BF16.F32.PACK_AB R168, RZ, R89 ;  /* 0x00000059ffa8723e */ /* 0x000fe200000010ff */
[----:B------:R-:W-:Y:S01]  /*2300*/  IMAD.X R167, R169, 0x1, R157, P4 ;  /* 0x00000001a9a77824 */ /* 0x000fe200020e069d */
[----:B------:R-:W-:Y:S02]  /*2310*/  LEA R88, P4, R166, R10, 0x1 ;  /* 0x0000000aa6587211 */ /* 0x000fe400078808ff */
[----:B------:R-:W-:Y:S02]  /*2320*/  PRMT R171, R168, 0x7610, R171 ;  /* 0x00007610a8ab7816 */ /* 0x000fe400000000ab */
[----:B------:R-:W-:-:S03]  /*2330*/  LEA.HI.X R89, R166, R11, R167, 0x1, P4 ;  /* 0x0000000ba6597211 */ /* 0x000fc600020f0ca7 */
[----:B------:R1:W-:Y:S04]  /*2340*/  @P2 STG.E.U16 desc[UR36][R158.64+0x2], R171 ;  /* 0x000002ab9e002986 */ /* 0x0003e8000c101524 */
[----:B------:R2:W3:Y:S01]  /*2350*/  @P1 LDG.E.LTC128B.U16 R172, desc[UR36][R88.64] ;  /* 0x0000002458ac1981 */ /* 0x0004e2000c1e1520 */
[----:B------:R-:W-:Y:S01]  /*2360*/  IMAD.SHL.U32 R165, R4, 0x10, RZ ;  /* 0x0000001004a57824 */ /* 0x000fe200078e00ff */
[----:B------:R-:W-:Y:S01]  /*2370*/  IADD3 R170, P2, R6, R170, RZ ;  /* 0x000000aa06aa7210 */ /* 0x000fe20007f5e0ff */
[----:B------:R-:W-:Y:S03]  /*2380*/  BSSY B1, `(.L_x_32) ;  /* 0x0000011000017945 */ /* 0x000fe60003800000 */
[----:B------:R-:W-:Y:S01]  /*2390*/  IADD3 R168, P4, R165, R158, RZ ;  /* 0x0000009ea5a87210 */ /* 0x000fe20007f9e0ff */
[----:B-1----:R-:W-:Y:S01]  /*23a0*/  IMAD.X R171, R7, 0x1, R169, P2 ;  /* 0x0000000107ab7824 */ /* 0x002fe200010e06a9 */
[----:B------:R-:W-:Y:S01]  /*23b0*/  ISETP.GT.AND P2, PT, R0, 0x1, P0 ;  /* 0x000000010000780c */ /* 0x000fe20000744270 */
[----:B------:R-:W-:-:S03]  /*23c0*/  IMAD.WIDE.U32 R170, R23, R12, R170 ;  /* 0x0000000c17aa7225 */ /* 0x000fc600078e00aa */
[----:B--2---:R-:W-:Y:S01]  /*23d0*/  LEA R88, P5, R170, R10, 0x1 ;  /* 0x0000000aaa587211 */ /* 0x004fe200078a08ff */
[----:B---3--:R-:W-:-:S04]  /*23e0*/  IMAD.U32 R166, R172, 0x10000, RZ ;  /* 0x00010000aca67824 */ /* 0x008fc800078e00ff */
[----:B------:R-:W-:Y:S01]  /*23f0*/  FMUL R167, R166, R155 ;  /* 0x0000009ba6a77220 */ /* 0x000fe20000400000 */
[----:B------:R-:W-:-:S03]  /*2400*/  IMAD.IADD R166, R13, 0x1, R171 ;  /* 0x000000010da67824 */ /* 0x000fc600078e02ab */
[----:B------:R-:W-:Y:S01]  /*2410*/  FFMA R90, R90, R154, R167 ;  /* 0x0000009a5a5a7223 */ /* 0x000fe200000000a7 */
[----:B------:R-:W-:Y:S02]  /*2420*/  SHF.L.U64.HI R167, R4, 0x4, R5 ;  /* 0x0000000404a77819 */ /* 0x000fe40000010205 */
[----:B------:R-:W-:Y:S02]  /*2430*/  LEA.HI.X R89, R170, R11, R166, 0x1, P5 ;  /* 0x0000000baa597211 */ /* 0x000fe400028f0ca6 */
[----:B------:R-:W-:Y:S01]  /*2440*/  F2FP.BF16.F32.PACK_AB R90, RZ, R90 ;  /* 0x0000005aff5a723e */ /* 0x000fe200000010ff */
[----:B------:R-:W-:-:S05]  /*2450*/  IMAD.X R169, R167, 0x1, R159, P4 ;  /* 0x00000001a7a97824 */ /* 0x000fca00020e069f */
[----:B------:R1:W-:Y:S01]  /*2460*/  @P1 STG.E.U16 desc[UR36][R168.64], R90 ;  /* 0x0000005aa8001986 */ /* 0x0003e2000c101524 */
[----:B------:R-:W-:Y:S05]  /*2470*/  @!P2 BRA `(.L_x_33) ;  /* 0x000000000004a947 */ /* 0x000fea0003800000 */
[----:B------:R2:W5:Y:S02]  /*2480*/  LDG.E.LTC128B.U16 R172, desc[UR36][R88.64+0x2] ;  /* 0x0000022458ac7981 */ /* 0x000564000c1e1520 */
.L_x_33:
[----:B------:R-:W-:Y:S05]  /*2490*/  BSYNC B1 ;  /* 0x0000000000017941 */ /* 0x000fea0003800000 */
.L_x_32:
[----:B-1---5:R-:W-:Y:S01]  /*24a0*/  IMAD.U32 R90, R172, 0x10000, RZ ;  /* 0x00010000ac5a7824 */ /* 0x022fe200078e00ff */
[----:B------:R-:W-:Y:S01]  /*24b0*/  ISETP.GT.AND P1, PT, R0, 0x8, P3 ;  /* 0x000000080000780c */ /* 0x000fe20001f24270 */
[----:B------:R-:W-:Y:S02]  /*24c0*/  BSSY B1, `(.L_x_34) ;  /* 0x000000a000017945 */ /* 0x000fe40003800000 */
[----:B------:R-:W-:-:S04]  /*24d0*/  FMUL R90, R90, R155 ;  /* 0x0000009b5a5a7220 */ /* 0x000fc80000400000 */
[----:B------:R-:W-:Y:S01]  /*24e0*/  FFMA R90, R91, R154, R90 ;  /* 0x0000009a5b5a7223 */ /* 0x000fe2000000005a */
[----:B------:R-:W-:-:S04]  /*24f0*/  @P2 MOV R91, R169 ;  /* 0x000000a9005b2202 */ /* 0x000fc80000000f00 */
[----:B------:R-:W-:-:S04]  /*2500*/  F2FP.BF16.F32.PACK_AB R90, RZ, R90 ;  /* 0x0000005aff5a723e */ /* 0x000fc800000010ff */
[----:B------:R-:W-:Y:S01]  /*2510*/  PRMT R166, R90, 0x7610, R166 ;  /* 0x000076105aa67816 */ /* 0x000fe200000000a6 */
[----:B------:R-:W-:-:S05]  /*2520*/  @P2 IMAD.MOV.U32 R90, RZ, RZ, R168 ;  /* 0x000000ffff5a2224 */ /* 0x000fca00078e00a8 */
[----:B------:R1:W-:Y:S01]  /*2530*/  @P2 STG.E.U16 desc[UR36][R90.64+0x2], R166 ;  /* 0x000002a65a002986 */ /* 0x0003e2000c101524 */
[----:B------:R-:W-:Y:S05]  /*2540*/  @!P1 BRA `(.L_x_35) ;  /* 0x0000000000049947 */ /* 0x000fea0003800000 */
[----:B------:R3:W5:Y:S02]  /*2550*/  LDG.E.LTC128B.U16 R172, desc[UR36][R160.64+0x10] ;  /* 0x00001024a0ac7981 */ /* 0x000764000c1e1520 */
.L_x_35:
[----:B------:R-:W-:Y:S05]  /*2560*/  BSYNC B1 ;  /* 0x0000000000017941 */ /* 0x000fea0003800000 */
.L_x_34:
[----:B-1---5:R-:W-:Y:S01]  /*2570*/  IMAD.U32 R90, R172, 0x10000, RZ ;  /* 0x00010000ac5a7824 */ /* 0x022fe200078e00ff */
[----:B------:R-:W-:Y:S01]  /*2580*/  ISETP.GT.AND P2, PT, R0, 0x9, P3 ;  /* 0x000000090000780c */ /* 0x000fe20001f44270 */
[----:B------:R-:W-:Y:S02]  /*2590*/  BSSY B1, `(.L_x_36) ;  /* 0x000000a000017945 */ /* 0x000fe40003800000 */
[----:B------:R-:W-:Y:S01]  /*25a0*/  FMUL R91, R90, R155 ;  /* 0x0000009b5a5b7220 */ /* 0x000fe20000400000 */
[----:B------:R-:W-:-:S03]  /*25b0*/  @P1 IMAD.MOV.U32 R90, RZ, RZ, R158 ;  /* 0x000000ffff5a1224 */ /* 0x000fc600078e009e */
[----:B------:R-:W-:-:S05]  /*25c0*/  FFMA R91, R92, R154, R91 ;  /* 0x0000009a5c5b7223 */ /* 0x000fca000000005b */
[----:B------:R-:W-:-:S04]  /*25d0*/  F2FP.BF16.F32.PACK_AB R91, RZ, R91 ;  /* 0x0000005bff5b723e */ /* 0x000fc800000010ff */
[----:B------:R-:W-:Y:S01]  /*25e0*/  PRMT R92, R91, 0x7610, R92 ;  /* 0x000076105b5c7816 */ /* 0x000fe2000000005c */
[----:B------:R-:W-:-:S05]  /*25f0*/  @P1 IMAD.MOV.U32 R91, RZ, RZ, R159 ;  /* 0x000000ffff5b1224 */ /* 0x000fca00078e009f */
[----:B------:R1:W-:Y:S01]  /*2600*/  @P1 STG.E.U16 desc[UR36][R90.64+0x10], R92 ;  /* 0x0000105c5a001986 */ /* 0x0003e2000c101524 */
[----:B------:R-:W-:Y:S05]  /*2610*/  @!P2 BRA `(.L_x_37) ;  /* 0x000000000004a947 */ /* 0x000fea0003800000 */
[----:B------:R4:W5:Y:S02]  /*2620*/  LDG.E.LTC128B.U16 R172, desc[UR36][R160.64+0x12] ;  /* 0x00001224a0ac7981 */ /* 0x000964000c1e1520 */
.L_x_37:
[----:B------:R-:W-:Y:S05]  /*2630*/  BSYNC B1 ;  /* 0x0000000000017941 */ /* 0x000fea0003800000 */
.L_x_36:
[----:B-1---5:R-:W-:Y:S01]  /*2640*/  IMAD.U32 R90, R172, 0x10000, RZ ;  /* 0x00010000ac5a7824 */ /* 0x022fe200078e00ff */
[----:B------:R-:W-:Y:S01]  /*2650*/  ISETP.GT.AND P1, PT, R0, 0x8, P0 ;  /* 0x000000080000780c */ /* 0x000fe20000724270 */
[----:B------:R-:W-:Y:S01]  /*2660*/  @P2 IMAD.MOV.U32 R91, RZ, RZ, R159 ;  /* 0x000000ffff5b2224 */ /* 0x000fe200078e009f */
[----:B------:R-:W-:Y:S01]  /*2670*/  BSSY B1, `(.L_x_38) ;  /* 0x0000009000017945 */ /* 0x000fe20003800000 */
[----:B------:R-:W-:-:S04]  /*2680*/  FMUL R90, R90, R155 ;  /* 0x0000009b5a5a7220 */ /* 0x000fc80000400000 */
[----:B------:R-:W-:-:S05]  /*2690*/  FFMA R90, R93, R154, R90 ;  /* 0x0000009a5d5a7223 */ /* 0x000fca000000005a */
[----:B------:R-:W-:-:S04]  /*26a0*/  F2FP.BF16.F32.PACK_AB R90, RZ, R90 ;  /* 0x0000005aff5a723e */ /* 0x000fc800000010ff */
[----:B------:R-:W-:Y:S01]  /*26b0*/  PRMT R92, R90, 0x7610, R92 ;  /* 0x000076105a5c7816 */ /* 0x000fe2000000005c */
[----:B------:R-:W-:-:S05]  /*26c0*/  @P2 IMAD.MOV.U32 R90, RZ, RZ, R158 ;  /* 0x000000ffff5a2224 */ /* 0x000fca00078e009e */
[----:B------:R1:W-:Y:S01]  /*26d0*/  @P2 STG.E.U16 desc[UR36][R90.64+0x12], R92 ;  /* 0x0000125c5a002986 */ /* 0x0003e2000c101524 */
[----:B------:R-:W-:Y:S05]  /*26e0*/  @!P1 BRA `(.L_x_39) ;  /* 0x0000000000049947 */ /* 0x000fea0003800000 */
[----:B------:R0:W5:Y:S02]  /*26f0*/  LDG.E.LTC128B.U16 R172, desc[UR36][R88.64+0x10] ;  /* 0x0000102458ac7981 */ /* 0x000164000c1e1520 */
.L_x_39:
[----:B------:R-:W-:Y:S05]  /*2700*/  BSYNC B1 ;  /* 0x0000000000017941 */ /* 0x000fea0003800000 */
.L_x_38:
[----:B-1---5:R-:W-:Y:S01]  /*2710*/  IMAD.U32 R90, R172, 0x10000, RZ ;  /* 0x00010000ac5a7824 */ /* 0x022fe200078e00ff */
[----:B------:R-:W-:Y:S01]  /*2720*/  ISETP.GT.AND P2, PT, R0, 0x9, P0 ;  /* 0x000000090000780c */ /* 0x000fe20000744270 */
[----:B------:R-:W-:Y:S02]  /*2730*/  BSSY B1, `(.L_x_40) ;  /* 0x000000a000017945 */ /* 0x000fe40003800000 */
[----:B------:R-:W-:Y:S01]  /*2740*/  FMUL R91, R90, R155 ;  /* 0x0000009b5a5b7220 */ /* 0x000fe20000400000 */
[----:B------:R-:W-:-:S03]  /*2750*/  @P1 IMAD.MOV.U32 R90, RZ, RZ, R168 ;  /* 0x000000ffff5a1224 */ /* 0x000fc600078e00a8 */
[----:B------:R-:W-:-:S05]  /*2760*/  FFMA R91, R94, R154, R91 ;  /* 0x0000009a5e5b7223 */ /* 0x000fca000000005b */
[----:B------:R-:W-:-:S04]  /*2770*/  F2FP.BF16.F32.PACK_AB R91, RZ, R91 ;  /* 0x0000005bff5b723e */ /* 0x000fc800000010ff */
[----:B------:R-:W-:Y:S02]  /*2780*/  PRMT R92, R91, 0x7610, R92 ;  /* 0x000076105b5c7816 */ /* 0x000fe4000000005c */
[----:B------:R-:W-:-:S05]  /*2790*/  @P1 MOV R91, R169 ;  /* 0x000000a9005b1202 */ /* 0x000fca0000000f00 */
[----:B------:R1:W-:Y:S01]  /*27a0*/  @P1 STG.E.U16 desc[UR36][R90.64+0x10], R92 ;  /* 0x0000105c5a001986 */ /* 0x0003e2000c101524 */
[----:B------:R-:W-:Y:S05]  /*27b0*/  @!P2 BRA `(.L_x_41) ;  /* 0x000000000004a947 */ /* 0x000fea0003800000 */
[----:B------:R0:W5:Y:S02]  /*27c0*/  LDG.E.LTC128B.U16 R172, desc[UR36][R88.64+0x12] ;  /* 0x0000122458ac7981 */ /* 0x000164000c1e1520 */
.L_x_41:
[----:B------:R-:W-:Y:S05]  /*27d0*/  BSYNC B1 ;  /* 0x0000000000017941 */ /* 0x000fea0003800000 */
.L_x_40:
        /* <DEDUP_REMOVED lines=12> */
.L_x_43:
[----:B------:R-:W-:Y:S05]  /*28a0*/  BSYNC B1 ;  /* 0x0000000000017941 */ /* 0x000fea0003800000 */
.L_x_42:
        /* <DEDUP_REMOVED lines=12> */
.L_x_45:
[----:B------:R-:W-:Y:S05]  /*2970*/  BSYNC B1 ;  /* 0x0000000000017941 */ /* 0x000fea0003800000 */
.L_x_44:
[----:B-1---5:R-:W-:Y:S01]  /*2980*/  IMAD.U32 R90, R172, 0x10000, RZ ;  /* 0x00010000ac5a7824 */ /* 0x022fe200078e00ff */
[----:B------:R-:W-:Y:S01]  /*2990*/  @P2 MOV R91, R159 ;  /* 0x0000009f005b2202 */ /* 0x000fe20000000f00 */
[----:B------:R-:W-:Y:S01]  /*29a0*/  BSSY B1, `(.L_x_46) ;  /* 0x000000a000017945 */ /* 0x000fe20003800000 */
[----:B------:R-:W-:Y:S01]  /*29b0*/  ISETP.GT.AND P1, PT, R0, 0x10, P0 ;  /* 0x000000100000780c */ /* 0x000fe20000724270 */
        /* <DEDUP_REMOVED lines=8> */
.L_x_47:
[----:B------:R-:W-:Y:S05]  /*2a40*/  BSYNC B1 ;  /* 0x0000000000017941 */ /* 0x000fea0003800000 */
.L_x_46:
        /* <DEDUP_REMOVED lines=12> */
.L_x_49:
[----:B------:R-:W-:Y:S05]  /*2b10*/  BSYNC B1 ;  /* 0x0000000000017941 */ /* 0x000fea0003800000 */
.L_x_48:
        /* <DEDUP_REMOVED lines=12> */
.L_x_51:
[----:B------:R-:W-:Y:S05]  /*2be0*/  BSYNC B1 ;  /* 0x0000000000017941 */ /* 0x000fea0003800000 */
.L_x_50:
        /* <DEDUP_REMOVED lines=12> */
.L_x_53:
[----:B------:R-:W-:Y:S05]  /*2cb0*/  BSYNC B1 ;  /* 0x0000000000017941 */ /* 0x000fea0003800000 */
.L_x_52:
        /* <DEDUP_REMOVED lines=12> */
.L_x_55:
[----:B------:R-:W-:Y:S05]  /*2d80*/  BSYNC B1 ;  /* 0x0000000000017941 */ /* 0x000fea0003800000 */
.L_x_54:
        /* <DEDUP_REMOVED lines=12> */
.L_x_57:
[----:B------:R-:W-:Y:S05]  /*2e50*/  BSYNC B1 ;  /* 0x0000000000017941 */ /* 0x000fea0003800000 */
.L_x_56:
        /* <DEDUP_REMOVED lines=12> */
.L_x_59:
[----:B------:R-:W-:Y:S05]  /*2f20*/  BSYNC B1 ;  /* 0x0000000000017941 */ /* 0x000fea0003800000 */
.L_x_58:
        /* <DEDUP_REMOVED lines=12> */
.L_x_61:
[----:B------:R-:W-:Y:S05]  /*2ff0*/  BSYNC B1 ;  /* 0x0000000000017941 */ /* 0x000fea0003800000 */
.L_x_60:
        /* <DEDUP_REMOVED lines=12> */
.L_x_63:
[----:B------:R-:W-:Y:S05]  /*30c0*/  BSYNC B1 ;  /* 0x0000000000017941 */ /* 0x000fea0003800000 */
.L_x_62:
        /* <DEDUP_REMOVED lines=12> */
.L_x_65:
[----:B------:R-:W-:Y:S05]  /*3190*/  BSYNC B1 ;  /* 0x0000000000017941 */ /* 0x000fea0003800000 */
.L_x_64:
        /* <DEDUP_REMOVED lines=12> */
.L_x_67:
[----:B------:R-:W-:Y:S05]  /*3260*/  BSYNC B1 ;  /* 0x0000000000017941 */ /* 0x000fea0003800000 */
.L_x_66:
        /* <DEDUP_REMOVED lines=12> */
.L_x_69:
[----:B------:R-:W-:Y:S05]  /*3330*/  BSYNC B1 ;  /* 0x0000000000017941 */ /* 0x000fea0003800000 */
.L_x_68:
        /* <DEDUP_REMOVED lines=12> */
.L_x_71:
[----:B------:R-:W-:Y:S05]  /*3400*/  BSYNC B1 ;  /* 0x0000000000017941 */ /* 0x000fea0003800000 */
.L_x_70:
        /* <DEDUP_REMOVED lines=12> */
.L_x_73:
[----:B------:R-:W-:Y:S05]  /*34d0*/  BSYNC B1 ;  /* 0x0000000000017941 */ /* 0x000fea0003800000 */
.L_x_72:
        /* <DEDUP_REMOVED lines=12> */
.L_x_75:
[----:B------:R-:W-:Y:S05]  /*35a0*/  BSYNC B1 ;  /* 0x0000000000017941 */ /* 0x000fea0003800000 */
.L_x_74:
        /* <DEDUP_REMOVED lines=12> */
.L_x_77:
[----:B------:R-:W-:Y:S05]  /*3670*/  BSYNC B1 ;  /* 0x0000000000017941 */ /* 0x000fea0003800000 */
.L_x_76:
        /* <DEDUP_REMOVED lines=12> */
.L_x_79:
[----:B------:R-:W-:Y:S05]  /*3740*/  BSYNC B1 ;  /* 0x0000000000017941 */ /* 0x000fea0003800000 */
.L_x_78:
        /* <DEDUP_REMOVED lines=12> */
.L_x_81:
[----:B------:R-:W-:Y:S05]  /*3810*/  BSYNC B1 ;  /* 0x0000000000017941 */ /* 0x000fea0003800000 */
.L_x_80:
        /* <DEDUP_REMOVED lines=12> */
.L_x_83:
[----:B------:R-:W-:Y:S05]  /*38e0*/  BSYNC B1 ;  /* 0x0000000000017941 */ /* 0x000fea0003800000 */
.L_x_82:
        /* <DEDUP_REMOVED lines=12> */
.L_x_85:
[----:B------:R-:W-:Y:S05]  /*39b0*/  BSYNC B1 ;  /* 0x0000000000017941 */ /* 0x000fea0003800000 */
.L_x_84:
        /* <DEDUP_REMOVED lines=12> */
.L_x_87:
[----:B------:R-:W-:Y:S05]  /*3a80*/  BSYNC B1 ;  /* 0x0000000000017941 */ /* 0x000fea0003800000 */
.L_x_86:
        /* <DEDUP_REMOVED lines=12> */
.L_x_89:
[----:B------:R-:W-:Y:S05]  /*3b50*/  BSYNC B1 ;  /* 0x0000000000017941 */ /* 0x000fea0003800000 */
.L_x_88:
        /* <DEDUP_REMOVED lines=12> */
.L_x_91:
[----:B------:R-:W-:Y:S05]  /*3c20*/  BSYNC B1 ;  /* 0x0000000000017941 */ /* 0x000fea0003800000 */
.L_x_90:
        /* <DEDUP_REMOVED lines=12> */
.L_x_93:
[----:B------:R-:W-:Y:S05]  /*3cf0*/  BSYNC B1 ;  /* 0x0000000000017941 */ /* 0x000fea0003800000 */
.L_x_92:
        /* <DEDUP_REMOVED lines=12> */
.L_x_95:
[----:B------:R-:W-:Y:S05]  /*3dc0*/  BSYNC B1 ;  /* 0x0000000000017941 */ /* 0x000fea0003800000 */
.L_x_94:
        /* <DEDUP_REMOVED lines=12> */
.L_x_97:
[----:B------:R-:W-:Y:S05]  /*3e90*/  BSYNC B1 ;  /* 0x0000000000017941 */ /* 0x000fea0003800000 */
.L_x_96:
        /* <DEDUP_REMOVED lines=12> */
.L_x_99:
[----:B------:R-:W-:Y:S05]  /*3f60*/  BSYNC B1 ;  /* 0x0000000000017941 */ /* 0x000fea0003800000 */
.L_x_98:
        /* <DEDUP_REMOVED lines=12> */
.L_x_101:
[----:B------:R-:W-:Y:S05]  /*4030*/  BSYNC B1 ;  /* 0x0000000000017941 */ /* 0x000fea0003800000 */
.L_x_100:
        /* <DEDUP_REMOVED lines=12> */
.L_x_103:
[----:B------:R-:W-:Y:S05]  /*4100*/  BSYNC B1 ;  /* 0x0000000000017941 */ /* 0x000fea0003800000 */
.L_x_102:
        /* <DEDUP_REMOVED lines=12> */
.L_x_105:
[----:B------:R-:W-:Y:S05]  /*41d0*/  BSYNC B1 ;  /* 0x0000000000017941 */ /* 0x000fea0003800000 */
.L_x_104:
        /* <DEDUP_REMOVED lines=12> */
.L_x_107:
[----:B------:R-:W-:Y:S05]  /*42a0*/  BSYNC B1 ;  /* 0x0000000000017941 */ /* 0x000fea0003800000 */
.L_x_106:
        /* <DEDUP_REMOVED lines=12> */
.L_x_109:
[----:B------:R-:W-:Y:S05]  /*4370*/  BSYNC B1 ;  /* 0x0000000000017941 */ /* 0x000fea0003800000 */
.L_x_108:
        /* <DEDUP_REMOVED lines=12> */
.L_x_111:
[----:B------:R-:W-:Y:S05]  /*4440*/  BSYNC B1 ;  /* 0x0000000000017941 */ /* 0x000fea0003800000 */
.L_x_110:
        /* <DEDUP_REMOVED lines=12> */
.L_x_113:
[----:B------:R-:W-:Y:S05]  /*4510*/  BSYNC B1 ;  /* 0x0000000000017941 */ /* 0x000fea0003800000 */
.L_x_112:
        /* <DEDUP_REMOVED lines=12> */
.L_x_115:
[----:B------:R-:W-:Y:S05]  /*45e0*/  BSYNC B1 ;  /* 0x0000000000017941 */ /* 0x000fea0003800000 */
.L_x_114:
        /* <DEDUP_REMOVED lines=12> */
.L_x_117:
[----:B------:R-:W-:Y:S05]  /*46b0*/  BSYNC B1 ;  /* 0x0000000000017941 */ /* 0x000fea0003800000 */
.L_x_116:
        /* <DEDUP_REMOVED lines=12> */
.L_x_119:
[----:B------:R-:W-:Y:S05]  /*4780*/  BSYNC B1 ;  /* 0x0000000000017941 */ /* 0x000fea0003800000 */
.L_x_118:
        /* <DEDUP_REMOVED lines=12> */
.L_x_121:
[----:B------:R-:W-:Y:S05]  /*4850*/  BSYNC B1 ;  /* 0x0000000000017941 */ /* 0x000fea0003800000 */
.L_x_120:
        /* <DEDUP_REMOVED lines=12> */
.L_x_123:
[----:B------:R-:W-:Y:S05]  /*4920*/  BSYNC B1 ;  /* 0x0000000000017941 */ /* 0x000fea0003800000 */
.L_x_122:
        /* <DEDUP_REMOVED lines=12> */
.L_x_125:
[----:B------:R-:W-:Y:S05]  /*49f0*/  BSYNC B1 ;  /* 0x0000000000017941 */ /* 0x000fea0003800000 */
.L_x_124:
        /* <DEDUP_REMOVED lines=12> */
.L_x_127:
[----:B------:R-:W-:Y:S05]  /*4ac0*/  BSYNC B1 ;  /* 0x0000000000017941 */ /* 0x000fea0003800000 */
.L_x_126:
        /* <DEDUP_REMOVED lines=12> */
.L_x_129:
[----:B------:R-:W-:Y:S05]  /*4b90*/  BSYNC B1 ;  /* 0x0000000000017941 */ /* 0x000fea0003800000 */
.L_x_128:
        /* <DEDUP_REMOVED lines=12> */
.L_x_131:
[----:B------:R-:W-:Y:S05]  /*4c60*/  BSYNC B1 ;  /* 0x0000000000017941 */ /* 0x000fea0003800000 */
.L_x_130:
        /* <DEDUP_REMOVED lines=12> */
.L_x_133:
[----:B------:R-:W-:Y:S05]  /*4d30*/  BSYNC B1 ;  /* 0x0000000000017941 */ /* 0x000fea0003800000 */
.L_x_132:
        /* <DEDUP_REMOVED lines=12> */
.L_x_135:
[----:B------:R-:W-:Y:S05]  /*4e00*/  BSYNC B1 ;  /* 0x0000000000017941 */ /* 0x000fea0003800000 */
.L_x_134:
        /* <DEDUP_REMOVED lines=12> */
.L_x_137:
[----:B------:R-:W-:Y:S05]  /*4ed0*/  BSYNC B1 ;  /* 0x0000000000017941 */ /* 0x000fea0003800000 */
.L_x_136:
        /* <DEDUP_REMOVED lines=12> */
.L_x_139:
[----:B------:R-:W-:Y:S05]  /*4fa0*/  BSYNC B1 ;  /* 0x0000000000017941 */ /* 0x000fea0003800000 */
.L_x_138:
        /* <DEDUP_REMOVED lines=12> */
.L_x_141:
[----:B------:R-:W-:Y:S05]  /*5070*/  BSYNC B1 ;  /* 0x0000000000017941 */ /* 0x000fea0003800000 */
.L_x_140:
        /* <DEDUP_REMOVED lines=12> */
.L_x_143:
[----:B------:R-:W-:Y:S05]  /*5140*/  BSYNC B1 ;  /* 0x0000000000017941 */ /* 0x000fea0003800000 */
.L_x_142:
        /* <DEDUP_REMOVED lines=12> */
.L_x_145:
[----:B------:R-:W-:Y:S05]  /*5210*/  BSYNC B1 ;  /* 0x0000000000017941 */ /* 0x000fea0003800000 */
.L_x_144:
        /* <DEDUP_REMOVED lines=12> */
.L_x_147:
[----:B------:R-:W-:Y:S05]  /*52e0*/  BSYNC B1 ;  /* 0x0000000000017941 */ /* 0x000fea0003800000 */
.L_x_146:
        /* <DEDUP_REMOVED lines=12> */
.L_x_149:
[----:B------:R-:W-:Y:S05]  /*53b0*/  BSYNC B1 ;  /* 0x0000000000017941 */ /* 0x000fea0003800000 */
.L_x_148:
        /* <DEDUP_REMOVED lines=12> */
.L_x_151:
[----:B------:R-:W-:Y:S05]  /*5480*/  BSYNC B1 ;  /* 0x0000000000017941 */ /* 0x000fea0003800000 */
.L_x_150:
[----:B-----5:R-:W-:Y:S01]  /*5490*/  IMAD.U32 R8, R172, 0x10000, RZ ;  /* 0x00010000ac087824 */ /* 0x020fe200078e00ff */
[----:B------:R-:W-:Y:S01]  /*54a0*/  ISETP.GT.AND P1, PT, R0, 0x79, P0 ;  /* 0x000000790000780c */ /* 0x000fe20000724270 */
[----:B------:R-:W-:Y:S01]  /*54b0*/  BSSY B1, `(.L_x_152) ;  /* 0x000000c000017945 */ /* 0x000fe20003800000 */
[----:B------:R-:W-:Y:S01]  /*54c0*/  IADD3 R153, P0, R153, 0x80, RZ ;  /* 0x0000008099997810 */ /* 0x000fe20007f1e0ff */
[----:B-1----:R-:W-:Y:S01]  /*54d0*/  FMUL R91, R8, R155 ;  /* 0x0000009b085b7220 */ /* 0x002fe20000400000 */
[----:B------:R-:W-:-:S03]  /*54e0*/  @P2 IMAD.MOV.U32 R8, RZ, RZ, R168 ;  /* 0x000000ffff082224 */ /* 0x000fc600078e00a8 */
[----:B------:R-:W-:-:S05]  /*54f0*/  FFMA R91, R150, R154, R91 ;  /* 0x0000009a965b7223 */ /* 0x000fca000000005b */
[----:B------:R-:W-:-:S04]  /*5500*/  F2FP.BF16.F32.PACK_AB R91, RZ, R91 ;  /* 0x0000005bff5b723e */ /* 0x000fc800000010ff */
[----:B------:R-:W-:Y:S01]  /*5510*/  PRMT R90, R91, 0x7610, R90 ;  /* 0x000076105b5a7816 */ /* 0x000fe2000000005a */
[----:B------:R-:W-:Y:S02]  /*5520*/  IMAD.X R91, RZ, RZ, R9, P0 ;  /* 0x000000ffff5b7224 */ /* 0x000fe400000e0609 */
[----:B------:R-:W-:-:S05]  /*5530*/  @P2 IMAD.MOV.U32 R9, RZ, RZ, R169 ;  /* 0x000000ffff092224 */ /* 0x000fca00078e00a9 */
[----:B------:R1:W-:Y:S01]  /*5540*/  @P2 STG.E.U16 desc[UR36][R8.64+0xf0], R90 ;  /* 0x0000f05a08002986 */ /* 0x0003e2000c101524 */
[----:B------:R-:W-:Y:S05]  /*5550*/  @!P1 BRA `(.L_x_153) ;  /* 0x0000000000049947 */ /* 0x000fea0003800000 */
[----:B------:R0:W5:Y:S02]  /*5560*/  LDG.E.LTC128B.U16 R172, desc[UR36][R88.64+0xf2] ;  /* 0x0000f22458ac7981 */ /* 0x000164000c1e1520 */
.L_x_153:
[----:B------:R-:W-:Y:S05]  /*5570*/  BSYNC B1 ;  /* 0x0000000000017941 */ /* 0x000fea0003800000 */
.L_x_152:
[----:B-1---5:R-:W-:Y:S01]  /*5580*/  IMAD.U32 R8, R172, 0x10000, RZ ;  /* 0x00010000ac087824 */ /* 0x022fe200078e00ff */
[----:B------:R-:W-:Y:S01]  /*5590*/  ISETP.GT.AND P0, PT, R3, 0x80, PT ;  /* 0x000000800300780c */ /* 0x000fe20003f04270 */
[-C--:B------:R-:W-:Y:S02]  /*55a0*/  IMAD R90, R91, R14.reuse, RZ ;  /* 0x0000000e5b5a7224 */ /* 0x080fe400078e02ff */
[----:B0-2---:R-:W-:Y:S01]  /*55b0*/  FMUL R88, R8, R155 ;  /* 0x0000009b08587220 */ /* 0x005fe20000400000 */
[----:B------:R-:W-:Y:S01]  /*55c0*/  IMAD.WIDE.U32 R8, R153, R14, R156 ;  /* 0x0000000e99087225 */ /* 0x000fe200078e009c */
[----:B------:R-:W-:-:S03]  /*55d0*/  ISETP.GT.AND P3, PT, R0, RZ, P0 ;  /* 0x000000ff0000720c */ /* 0x000fc60000764270 */
[----:B------:R-:W-:Y:S01]  /*55e0*/  FFMA R151, R151, R154, R88 ;  /* 0x0000009a97977223 */ /* 0x000fe20000000058 */
[----:B------:R-:W-:Y:S01]  /*55f0*/  IMAD R97, R153, R15, R90 ;  /* 0x0000000f99617224 */ /* 0x000fe200078e025a */
[----:B------:R-:W-:-:S03]  /*5600*/  LEA R88, P2, R8, R10, 0x1 ;  /* 0x0000000a08587211 */ /* 0x000fc600078408ff */
[----:B------:R-:W-:Y:S02]  /*5610*/  F2FP.BF16.F32.PACK_AB R151, RZ, R151 ;  /* 0x00000097ff97723e */ /* 0x000fe400000010ff */
[----:B------:R-:W-:-:S03]  /*5620*/  IADD3 R9, R9, R97, RZ ;  /* 0x0000006109097210 */ /* 0x000fc60007ffe0ff */
[----:B------:R0:W-:Y:S01]  /*5630*/  @P1 STG.E.U16 desc[UR36][R168.64+0xf2], R151 ;  /* 0x0000f297a8001986 */ /* 0x0001e2000c101524 */
[----:B------:R-:W-:-:S05]  /*5640*/  LEA.HI.X R89, R8, R11, R9, 0x1, P2 ;  /* 0x0000000b08597211 */ /* 0x000fca00010f0c09 */
[----:B------:R-:W2:Y:S01]  /*5650*/  @P3 LDG.E.LTC128B.U16 R172, desc[UR36][R88.64] ;  /* 0x0000002458ac3981 */ /* 0x000ea2000c1e1520 */
[----:B------:R-:W-:Y:S01]  /*5660*/  IMAD.WIDE.U32 R8, R153, R14, R6 ;  /* 0x0000000e99087225 */ /* 0x000fe200078e0006 */
[----:B------:R-:W-:Y:S01]  /*5670*/  SHF.L.U64.HI R95, R4, 0x8, R5 ;  /* 0x00000008045f7819 */ /* 0x000fe20000010205 */
[----:B------:R-:W-:Y:S01]  /*5680*/  BSSY B1, `(.L_x_154) ;  /* 0x0000011000017945 */ /* 0x000fe20003800000 */
[----:B------:R-:W-:Y:S01]  /*5690*/  ISETP.GT.AND P2, PT, R0, 0x1, P0 ;  /* 0x000000010000780c */ /* 0x000fe20000744270 */
[----:B------:R-:W-:Y:S02]  /*56a0*/  IMAD.IADD R9, R97, 0x1, R9 ;  /* 0x0000000161097824 */ /* 0x000fe400078e0209 */
[----:B------:R-:W-:Y:S02]  /*56b0*/  IMAD.SHL.U32 R93, R4, 0x100, RZ ;  /* 0x00000100045d7824 */ /* 0x000fe400078e00ff */
[----:B--2---:R-:W-:-:S04]  /*56c0*/  IMAD.U32 R90, R172, 0x10000, RZ ;  /* 0x00010000ac5a7824 */ /* 0x004fc800078e00ff */
[----:B------:R-:W-:Y:S01]  /*56d0*/  FMUL R15, R90, R155 ;  /* 0x0000009b5a0f7220 */ /* 0x000fe20000400000 */
[----:B------:R-:W-:Y:S01]  /*56e0*/  IMAD.WIDE.U32 R90, R23, R12, R8 ;  /* 0x0000000c175a7225 */ /* 0x000fe200078e0008 */
[----:B------:R-:W-:-:S03]  /*56f0*/  IADD3 R8, P1, R93, R158, RZ ;  /* 0x0000009e5d087210 */ /* 0x000fc60007f3e0ff */
[----:B------:R-:W-:Y:S01]  /*5700*/  FFMA R15, R24, R154, R15 ;  /* 0x0000009a180f7223 */ /* 0x000fe2000000000f */
[----:B------:R-:W-:Y:S01]  /*5710*/  IMAD.IADD R5, R13, 0x1, R91 ;  /* 0x000000010d057824 */ /* 0x000fe200078e025b */
[C---:B------:R-:W-:Y:S01]  /*5720*/  LEA R4, P4, R90.reuse, R10, 0x1 ;  /* 0x0000000a5a047211 */ /* 0x040fe200078808ff */
[----:B------:R-:W-:Y:S02]  /*5730*/  IMAD.X R9, R95, 0x1, R159, P1 ;  /* 0x000000015f097824 */ /* 0x000fe400008e069f */
[----:B------:R-:W-:Y:S02]  /*5740*/  F2FP.BF16.F32.PACK_AB R15, RZ, R15 ;  /* 0x0000000fff0f723e */ /* 0x000fe400000010ff */
[----:B------:R-:W-:-:S03]  /*5750*/  LEA.HI.X R5, R90, R11, R5, 0x1, P4 ;  /* 0x0000000b5a057211 */ /* 0x000fc600020f0c05 */
[----:B------:R0:W-:Y:S01]  /*5760*/  @P3 STG.E.U16 desc[UR36][R8.64], R15 ;  /* 0x0000000f08003986 */ /* 0x0001e2000c101524 */
[----:B------:R-:W-:Y:S05]  /*5770*/  @!P2 BRA `(.L_x_155) ;  /* 0x000000000004a947 */ /* 0x000fea0003800000 */
[----:B------:R1:W5:Y:S02]  /*5780*/  LDG.E.LTC128B.U16 R172, desc[UR36][R4.64+0x2] ;  /* 0x0000022404ac7981 */ /* 0x000364000c1e1520 */
.L_x_155:
[----:B------:R-:W-:Y:S05]  /*5790*/  BSYNC B1 ;  /* 0x0000000000017941 */ /* 0x000fea0003800000 */
.L_x_154:
[----:B-----5:R-:W-:Y:S01]  /*57a0*/  IMAD.U32 R24, R172, 0x10000, RZ ;  /* 0x00010000ac187824 */ /* 0x020fe200078e00ff */
[----:B------:R-:W-:Y:S01]  /*57b0*/  ISETP.GT.AND P1, PT, R3, 0x88, PT ;  /* 0x000000880300780c */ /* 0x000fe20003f24270 */
[----:B0-----:R-:W-:Y:S01]  /*57c0*/  IMAD.WIDE.U32 R14, R153, R14, R162 ;  /* 0x0000000e990e7225 */ /* 0x001fe200078e00a2 */
[----:B------:R-:W-:Y:S03]  /*57d0*/  BSSY B1, `(.L_x_156) ;  /* 0x000000e000017945 */ /* 0x000fe60003800000 */
[----:B------:R-:W-:Y:S01]  /*57e0*/  FMUL R24, R24, R155 ;  /* 0x0000009b18187220 */ /* 0x000fe20000400000 */
[----:B------:R-:W-:Y:S01]  /*57f0*/  ISETP.GT.AND P3, PT, R0, RZ, P1 ;  /* 0x000000ff0000720c */ /* 0x000fe20000f64270 */
[----:B------:R-:W-:Y:S01]  /*5800*/  IMAD.IADD R97, R97, 0x1, R15 ;  /* 0x0000000161617824 */ /* 0x000fe200078e020f */
[----:B------:R-:W-:Y:S01]  /*5810*/  IADD3 R21, P5, R20, R14, RZ ;  /* 0x0000000e14157210 */ /* 0x000fe20007fbe0ff */
[----:B------:R-:W-:Y:S01]  /*5820*/  FFMA R24, R25, R154, R24 ;  /* 0x0000009a19187223 */ /* 0x000fe20000000018 */
[----:B------:R-:W-:-:S03]  /*5830*/  IADD3 R20, P4, R6, R14, RZ ;  /* 0x0000000e06147210 */ /* 0x000fc60007f9e0ff */
[----:B------:R-:W-:Y:S01]  /*5840*/  IMAD.X R156, R97, 0x1, R157, P5 ;  /* 0x00000001619c7824 */ /* 0x000fe200028e069d */
[----:B------:R-:W-:Y:S02]  /*5850*/  F2FP.BF16.F32.PACK_AB R24, RZ, R24 ;  /* 0x00000018ff18723e */ /* 0x000fe400000010ff */
[----:B------:R-:W-:-:S03]  /*5860*/  LEA R14, P5, R21, R10, 0x1 ;  /* 0x0000000a150e7211 */ /* 0x000fc600078a08ff */
[----:B------:R0:W-:Y:S01]  /*5870*/  @P2 STG.E.U16 desc[UR36][R8.64+0x2], R24 ;  /* 0x0000021808002986 */ /* 0x0001e2000c101524 */
[----:B------:R-:W-:Y:S01]  /*5880*/  LEA.HI.X R15, R21, R11, R156, 0x1, P5 ;  /* 0x0000000b150f7211 */ /* 0x000fe200028f0c9c */
[----:B------:R-:W-:Y:S08]  /*5890*/  @!P3 BRA `(.L_x_157) ;  /* 0x000000000004b947 */ /* 0x000ff00003800000 */
[----:B------:R2:W5:Y:S02]  /*58a0*/  LDG.E.LTC128B.U16 R172, desc[UR36][R14.64] ;  /* 0x000000240eac7981 */ /* 0x000564000c1e1520 */
.L_x_157:
[----:B------:R-:W-:Y:S05]  /*58b0*/  BSYNC B1 ;  /* 0x0000000000017941 */ /* 0x000fea0003800000 */
.L_x_156:
[----:B-----5:R-:W-:Y:S01]  /*58c0*/  SHF.L.U32 R6, R172, 0x10, RZ ;  /* 0x00000010ac067819 */ /* 0x020fe200000006ff */
[----:B------:R-:W-:Y:S01]  /*58d0*/  IMAD.X R21, R7, 0x1, R97, P4 ;  /* 0x0000000107157824 */ /* 0x000fe200020e0661 */
[----:B------:R-:W-:Y:S01]  /*58e0*/  ISETP.GT.AND P2, PT, R0, 0x1, P1 ;  /* 0x000000010000780c */ /* 0x000fe20000f44270 */
[----:B------:R-:W-:Y:S02]  /*58f0*/  BSSY B1, `(.L_x_158) ;  /* 0x000000d000017945 */ /* 0x000fe40003800000 */
[----:B------:R-:W-:Y:S01]  /*5900*/  FMUL R3, R6, R155 ;  /* 0x0000009b06037220 */ /* 0x000fe20000400000 */
[----:B------:R-:W-:Y:S01]  /*5910*/  IADD3 R6, P4, R8, R165, RZ ;  /* 0x000000a508067210 */ /* 0x000fe20007f9e0ff */
[----:B--2---:R-:W-:-:S04]  /*5920*/  IMAD.WIDE.U32 R14, R23, R12, R20 ;  /* 0x0000000c170e7225 */ /* 0x004fc800078e0014 */
[----:B------:R-:W-:Y:S01]  /*5930*/  FFMA R3, R26, R154, R3 ;  /* 0x0000009a1a037223 */ /* 0x000fe20000000003 */
[----:B------:R-:W-:Y:S01]  /*5940*/  IMAD.X R7, R9, 0x1, R167, P4 ;  /* 0x0000000109077824 */ /* 0x000fe200020e06a7 */
[----:B------:R-:W-:Y:S01]  /*5950*/  LEA R10, P5, R14, R10, 0x1 ;  /* 0x0000000a0e0a7211 */ /* 0x000fe200078a08ff */
[----:B------:R-:W-:Y:S02]  /*5960*/  IMAD.IADD R13, R13, 0x1, R15 ;  /* 0x000000010d0d7824 */ /* 0x000fe400078e020f */
[----:B------:R-:W-:-:S03]  /*5970*/  F2FP.BF16.F32.PACK_AB R3, RZ, R3 ;  /* 0x00000003ff03723e */ /* 0x000fc600000010ff */
[----:B------:R-:W-:Y:S02]  /*5980*/  LEA.HI.X R11, R14, R11, R13, 0x1, P5 ;  /* 0x0000000b0e0b7211 */ /* 0x000fe400028f0c0d */
[----:B------:R2:W-:Y:S01]  /*5990*/  @P3 STG.E.U16 desc[UR36][R6.64], R3 ;  /* 0x0000000306003986 */ /* 0x0005e2000c101524 */
[----:B------:R-:W-:Y:S05]  /*59a0*/  @!P2 BRA `(.L_x_159) ;  /* 0x000000000004a947 */ /* 0x000fea0003800000 */
[----:B------:R0:W5:Y:S02]  /*59b0*/  LDG.E.LTC128B.U16 R172, desc[UR36][R10.64+0x2] ;  /* 0x000002240aac7981 */ /* 0x000164000c1e1520 */
.L_x_159:
[----:B------:R-:W-:Y:S05]  /*59c0*/  BSYNC B1 ;  /* 0x0000000000017941 */ /* 0x000fea0003800000 */
.L_x_158:
[----:B-----5:R-:W-:Y:S01]  /*59d0*/  IMAD.U32 R12, R172, 0x10000, RZ ;  /* 0x00010000ac0c7824 */ /* 0x020fe200078e00ff */
[----:B------:R-:W-:Y:S01]  /*59e0*/  ISETP.GT.AND P3, PT, R0, 0x8, P0 ;  /* 0x000000080000780c */ /* 0x000fe20000764270 */
[----:B------:R-:W-:Y:S02]  /*59f0*/  BSSY B1, `(.L_x_160) ;  /* 0x0000007000017945 */ /* 0x000fe40003800000 */
[----:B------:R-:W-:-:S04]  /*5a00*/  FMUL R12, R12, R155 ;  /* 0x0000009b0c0c7220 */ /* 0x000fc80000400000 */
[----:B------:R-:W-:-:S05]  /*5a10*/  FFMA R12, R27, R154, R12 ;  /* 0x0000009a1b0c7223 */ /* 0x000fca000000000c */
[----:B------:R-:W-:-:S05]  /*5a20*/  F2FP.BF16.F32.PACK_AB R12, RZ, R12 ;  /* 0x0000000cff0c723e */ /* 0x000fca00000010ff */
[----:B------:R0:W-:Y:S01]  /*5a30*/  @P2 STG.E.U16 desc[UR36][R6.64+0x2], R12 ;  /* 0x0000020c06002986 */ /* 0x0001e2000c101524 */
[----:B------:R-:W-:Y:S05]  /*5a40*/  @!P3 BRA `(.L_x_161) ;  /* 0x000000000004b947 */ /* 0x000fea0003800000 */
[----:B------:R0:W5:Y:S02]  /*5a50*/  LDG.E.LTC128B.U16 R172, desc[UR36][R4.64+0x10] ;  /* 0x0000102404ac7981 */ /* 0x000164000c1e1520 */
.L_x_161:
[----:B------:R-:W-:Y:S05]  /*5a60*/  BSYNC B1 ;  /* 0x0000000000017941 */ /* 0x000fea0003800000 */
.L_x_160:
[----:B0-2--5:R-:W-:Y:S01]  /*5a70*/  IMAD.U32 R6, R172, 0x10000, RZ ;  /* 0x00010000ac067824 */ /* 0x025fe200078e00ff */
[----:B------:R-:W-:Y:S01]  /*5a80*/  ISETP.GT.AND P2, PT, R0, 0x9, P0 ;  /* 0x000000090000780c */ /* 0x000fe20000744270 */
[----:B------:R-:W-:Y:S01]  /*5a90*/  IMAD.MOV.U32 R7, RZ, RZ, R9 ;  /* 0x000000ffff077224 */ /* 0x000fe200078e0009 */
[----:B------:R-:W-:Y:S01]  /*5aa0*/  BSSY B1, `(.L_x_162) ;  /* 0x0000008000017945 */ /* 0x000fe20003800000 */
[----:B------:R-:W-:Y:S01]  /*5ab0*/  FMUL R3, R6, R155 ;  /* 0x0000009b06037220 */ /* 0x000fe20000400000 */
[----:B------:R-:W-:-:S03]  /*5ac0*/  IMAD.MOV.U32 R6, RZ, RZ, R8 ;  /* 0x000000ffff067224 */ /* 0x000fc600078e0008 */
[----:B------:R-:W-:-:S05]  /*5ad0*/  FFMA R3, R28, R154, R3 ;  /* 0x0000009a1c037223 */ /* 0x000fca0000000003 */
[----:B------:R-:W-:-:S05]  /*5ae0*/  F2FP.BF16.F32.PACK_AB R3, RZ, R3 ;  /* 0x00000003ff03723e */ /* 0x000fca00000010ff */
[----:B------:R0:W-:Y:S01]  /*5af0*/  @P3 STG.E.U16 desc[UR36][R6.64+0x10], R3 ;  /* 0x0000100306003986 */ /* 0x0001e2000c101524 */
[----:B------:R-:W-:Y:S05]  /*5b00*/  @!P2 BRA `(.L_x_163) ;  /* 0x000000000004a947 */ /* 0x000fea0003800000 */
[----:B------:R2:W5:Y:S02]  /*5b10*/  LDG.E.LTC128B.U16 R172, desc[UR36][R4.64+0x12] ;  /* 0x0000122404ac7981 */ /* 0x000564000c1e1520 */
.L_x_163:
[----:B------:R-:W-:Y:S05]  /*5b20*/  BSYNC B1 ;  /* 0x0000000000017941 */ /* 0x000fea0003800000 */
.L_x_162:
        /* <DEDUP_REMOVED lines=9> */
.L_x_165:
[----:B------:R-:W-:Y:S05]  /*5bc0*/  BSYNC B1 ;  /* 0x0000000000017941 */ /* 0x000fea0003800000 */
.L_x_164:
[----:B0----5:R-:W-:Y:S01]  /*5bd0*/  SHF.L.U32 R12, R172, 0x10, RZ ;  /* 0x00000010ac0c7819 */ /* 0x021fe200000006ff */
[----:B------:R-:W-:Y:S01]  /*5be0*/  BSSY B1, `(.L_x_166) ;  /* 0x000000a000017945 */ /* 0x000fe20003800000 */
[----:B------:R-:W-:Y:S02]  /*5bf0*/  IADD3 R8, P3, R165, R8, RZ ;  /* 0x00000008a5087210 */ /* 0x000fe40007f7e0ff */
[----:B------:R-:W-:Y:S01]  /*5c00*/  ISETP.GT.AND P2, PT, R0, 0x9, P1 ;  /* 0x000000090000780c */ /* 0x000fe20000f44270 */
[----:B------:R-:W-:Y:S02]  /*5c10*/  FMUL R3, R12, R155 ;  /* 0x0000009b0c037220 */ /* 0x000fe40000400000 */
[----:B------:R-:W-:Y:S02]  /*5c20*/  IMAD.X R9, R167, 0x1, R9, P3 ;  /* 0x00000001a7097824 */ /* 0x000fe400018e0609 */
[----:B------:R-:W-:-:S05]  /*5c30*/  FFMA R3, R30, R154, R3 ;  /* 0x0000009a1e037223 */ /* 0x000fca0000000003 */
[----:B------:R-:W-:-:S05]  /*5c40*/  F2FP.BF16.F32.PACK_AB R3, RZ, R3 ;  /* 0x00000003ff03723e */ /* 0x000fca00000010ff */
[----:B------:R0:W-:Y:S01]  /*5c50*/  @P4 STG.E.U16 desc[UR36][R8.64+0x10], R3 ;  /* 0x0000100308004986 */ /* 0x0001e2000c101524 */
[----:B------:R-:W-:Y:S05]  /*5c60*/  @!P2 BRA `(.L_x_167) ;  /* 0x000000000004a947 */ /* 0x000fea0003800000 */
[----:B------:R0:W5:Y:S02]  /*5c70*/  LDG.E.LTC128B.U16 R172, desc[UR36][R10.64+0x12] ;  /* 0x000012240aac7981 */ /* 0x000164000c1e1520 */
.L_x_167:
[----:B------:R-:W-:Y:S05]  /*5c80*/  BSYNC B1 ;  /* 0x0000000000017941 */ /* 0x000fea0003800000 */
.L_x_166:
[----:B0----5:R-:W-:Y:S01]  /*5c90*/  IMAD.U32 R8, R172, 0x10000, RZ ;  /* 0x00010000ac087824 */ /* 0x021fe200078e00ff */
[----:B------:R-:W-:Y:S01]  /*5ca0*/  ISETP.GT.AND P3, PT, R0, 0x10, P0 ;  /* 0x000000100000780c */ /* 0x000fe20000764270 */
[----:B------:R-:W-:Y:S02]  /*5cb0*/  BSSY B1, `(.L_x_168) ;  /* 0x0000009000017945 */ /* 0x000fe40003800000 */
[----:B------:R-:W-:-:S04]  /*5cc0*/  FMUL R8, R8, R155 ;  /* 0x0000009b08087220 */ /* 0x000fc80000400000 */
[----:B------:R-:W-:Y:S01]  /*5cd0*/  FFMA R31, R31, R154, R8 ;  /* 0x0000009a1f1f7223 */ /* 0x000fe20000000008 */
[----:B------:R-:W-:-:S04]  /*5ce0*/  IADD3 R8, P4, P5, R165, R158, R93 ;  /* 0x0000009ea5087210 */ /* 0x000fc80007d9e05d */
[----:B------:R-:W-:Y:S02]  /*5cf0*/  F2FP.BF16.F32.PACK_AB R31, RZ, R31 ;  /* 0x0000001fff1f723e */ /* 0x000fe400000010ff */
[----:B------:R-:W-:-:S05]  /*5d00*/  IADD3.X R9, R167, R159, R95, P4, P5 ;  /* 0x0000009fa7097210 */ /* 0x000fca00027ea45f */
[----:B------:R0:W-:Y:S01]  /*5d10*/  @P2 STG.E.U16 desc[UR36][R8.64+0x12], R31 ;  /* 0x0000121f08002986 */ /* 0x0001e2000c101524 */
[----:B------:R-:W-:Y:S05]  /*5d20*/  @!P3 BRA `(.L_x_169) ;  /* 0x000000000004b947 */ /* 0x000fea0003800000 */
[----:B------:R0:W5:Y:S02]  /*5d30*/  LDG.E.LTC128B.U16 R172, desc[UR36][R4.64+0x20] ;  /* 0x0000202404ac7981 */ /* 0x000164000c1e1520 */
.L_x_169:
[----:B------:R-:W-:Y:S05]  /*5d40*/  BSYNC B1 ;  /* 0x0000000000017941 */ /* 0x000fea0003800000 */
.L_x_168:
        /* <DEDUP_REMOVED lines=9> */
.L_x_171:
[----:B------:R-:W-:Y:S05]  /*5de0*/  BSYNC B1 ;  /* 0x0000000000017941 */ /* 0x000fea0003800000 */
.L_x_170:
        /* <DEDUP_REMOVED lines=9> */
.L_x_173:
[----:B------:R-:W-:Y:S05]  /*5e80*/  BSYNC B1 ;  /* 0x0000000000017941 */ /* 0x000fea0003800000 */
.L_x_172:
[----:B0----5:R-:W-:Y:S01]  /*5e90*/  IMAD.U32 R12, R172, 0x10000, RZ ;  /* 0x00010000ac0c7824 */ /* 0x021fe200078e00ff */
        /* <DEDUP_REMOVED lines=8> */
.L_x_175:
[----:B------:R-:W-:Y:S05]  /*5f20*/  BSYNC B1 ;  /* 0x0000000000017941 */ /* 0x000fea0003800000 */
.L_x_174:
        /* <DEDUP_REMOVED lines=9> */
.L_x_177:
[----:B------:R-:W-:Y:S05]  /*5fc0*/  BSYNC B1 ;  /* 0x0000000000017941 */ /* 0x000fea0003800000 */
.L_x_176:
        /* <DEDUP_REMOVED lines=9> */
.L_x_179:
[----:B------:R-:W-:Y:S05]  /*6060*/  BSYNC B1 ;  /* 0x0000000000017941 */ /* 0x000fea0003800000 */
.L_x_178:
        /* <DEDUP_REMOVED lines=9> */
.L_x_181:
[----:B------:R-:W-:Y:S05]  /*6100*/  BSYNC B1 ;  /* 0x0000000000017941 */ /* 0x000fea0003800000 */
.L_x_180:
[----:B0----5:R-:W-:Y:S01]  /*6110*/  SHF.L.U32 R12, R172, 0x10, RZ ;  /* 0x00000010ac0c7819 */ /* 0x021fe200000006ff */
[----:B------:R-:W-:Y:S01]  /*6120*/  BSSY B1, `(.L_x_182) ;  /* 0x0000008000017945 */ /* 0x000fe20003800000 */
[----:B------:R-:W-:-:S03]  /*6130*/  ISETP.GT.AND P2, PT, R0, 0x19, P1 ;  /* 0x000000190000780c */ /* 0x000fc60000f44270 */
[----:B------:R-:W-:-:S04]  /*6140*/  FMUL R3, R12, R155 ;  /* 0x0000009b0c037220 */ /* 0x000fc80000400000 */
[----:B------:R-:W-:-:S05]  /*6150*/  FFMA R3, R38, R154, R3 ;  /* 0x0000009a26037223 */ /* 0x000fca0000000003 */
[----:B------:R-:W-:-:S05]  /*6160*/  F2FP.BF16.F32.PACK_AB R3, RZ, R3 ;  /* 0x00000003ff03723e */ /* 0x000fca00000010ff */
[----:B------:R0:W-:Y:S01]  /*6170*/  @P3 STG.E.U16 desc[UR36][R8.64+0x30], R3 ;  /* 0x0000300308003986 */ /* 0x0001e2000c101524 */
[----:B------:R-:W-:Y:S05]  /*6180*/  @!P2 BRA `(.L_x_183) ;  /* 0x000000000004a947 */ /* 0x000fea0003800000 */
[----:B------:R0:W5:Y:S02]  /*6190*/  LDG.E.LTC128B.U16 R172, desc[UR36][R10.64+0x32] ;  /* 0x000032240aac7981 */ /* 0x000164000c1e1520 */
.L_x_183:
[----:B------:R-:W-:Y:S05]  /*61a0*/  BSYNC B1 ;  /* 0x0000000000017941 */ /* 0x000fea0003800000 */
.L_x_182:
        /* <DEDUP_REMOVED lines=9> */
.L_x_185:
[----:B------:R-:W-:Y:S05]  /*6240*/  BSYNC B1 ;  /* 0x0000000000017941 */ /* 0x000fea0003800000 */
.L_x_184:
        /* <DEDUP_REMOVED lines=9> */
.L_x_187:
[----:B------:R-:W-:Y:S05]  /*62e0*/  BSYNC B1 ;  /* 0x0000000000017941 */ /* 0x000fea0003800000 */
.L_x_186:
        /* <DEDUP_REMOVED lines=9> */
.L_x_189:
[----:B------:R-:W-:Y:S05]  /*6380*/  BSYNC B1 ;  /* 0x0000000000017941 */ /* 0x000fea0003800000 */
.L_x_188:
        /* <DEDUP_REMOVED lines=9> */
.L_x_191:
[----:B------:R-:W-:Y:S05]  /*6420*/  BSYNC B1 ;  /* 0x0000000000017941 */ /* 0x000fea0003800000 */
.L_x_190:
        /* <DEDUP_REMOVED lines=9> */
.L_x_193:
[----:B------:R-:W-:Y:S05]  /*64c0*/  BSYNC B1 ;  /* 0x0000000000017941 */ /* 0x000fea0003800000 */
.L_x_192:
        /* <DEDUP_REMOVED lines=9> */
.L_x_195:
[----:B------:R-:W-:Y:S05]  /*6560*/  BSYNC B1 ;  /* 0x0000000000017941 */ /* 0x000fea0003800000 */
.L_x_194:
        /* <DEDUP_REMOVED lines=9> */
.L_x_197:
[----:B------:R-:W-:Y:S05]  /*6600*/  BSYNC B1 ;  /* 0x0000000000017941 */ /* 0x000fea0003800000 */
.L_x_196:
        /* <DEDUP_REMOVED lines=9> */
.L_x_199:
[----:B------:R-:W-:Y:S05]  /*66a0*/  BSYNC B1 ;  /* 0x0000000000017941 */ /* 0x000fea0003800000 */
.L_x_198:
[----:B-----5:R-:W-:Y:S01]  /*66b0*/  SHF.L.U32 R12, R172, 0x10, RZ ;  /* 0x00000010ac0c7819 */ /* 0x020fe200000006ff */
        /* <DEDUP_REMOVED lines=8> */
.L_x_201:
[----:B------:R-:W-:Y:S05]  /*6740*/  BSYNC B1 ;  /* 0x0000000000017941 */ /* 0x000fea0003800000 */
.L_x_200:
        /* <DEDUP_REMOVED lines=9> */
.L_x_203:
[----:B------:R-:W-:Y:S05]  /*67e0*/  BSYNC B1 ;  /* 0x0000000000017941 */ /* 0x000fea0003800000 */
.L_x_202:
        /* <DEDUP_REMOVED lines=9> */
.L_x_205:
[----:B------:R-:W-:Y:S05]  /*6880*/  BSYNC B1 ;  /* 0x0000000000017941 */ /* 0x000fea0003800000 */
.L_x_204:
        /* <DEDUP_REMOVED lines=9> */
.L_x_207:
[----:B------:R-:W-:Y:S05]  /*6920*/  BSYNC B1 ;  /* 0x0000000000017941 */ /* 0x000fea0003800000 */
.L_x_206:
        /* <DEDUP_REMOVED lines=9> */
.L_x_209:
[----:B------:R-:W-:Y:S05]  /*69c0*/  BSYNC B1 ;  /* 0x0000000000017941 */ /* 0x000fea0003800000 */
.L_x_208:
        /* <DEDUP_REMOVED lines=9> */
.L_x_211:
[----:B------:R-:W-:Y:S05]  /*6a60*/  BSYNC B1 ;  /* 0x0000000000017941 */ /* 0x000fea0003800000 */
.L_x_210:
        /* <DEDUP_REMOVED lines=9> */
.L_x_213:
[----:B------:R-:W-:Y:S05]  /*6b00*/  BSYNC B1 ;  /* 0x0000000000017941 */ /* 0x000fea0003800000 */
.L_x_212:
        /* <DEDUP_REMOVED lines=9> */
.L_x_215:
[----:B------:R-:W-:Y:S05]  /*6ba0*/  BSYNC B1 ;  /* 0x0000000000017941 */ /* 0x000fea0003800000 */
.L_x_214:
        /* <DEDUP_REMOVED lines=9> */
.L_x_217:
[----:B------:R-:W-:Y:S05]  /*6c40*/  BSYNC B1 ;  /* 0x0000000000017941 */ /* 0x000fea0003800000 */
.L_x_216:
        /* <DEDUP_REMOVED lines=9> */
.L_x_219:
[----:B------:R-:W-:Y:S05]  /*6ce0*/  BSYNC B1 ;  /* 0x0000000000017941 */ /* 0x000fea0003800000 */
.L_x_218:
        /* <DEDUP_REMOVED lines=9> */
.L_x_221:
[----:B------:R-:W-:Y:S05]  /*6d80*/  BSYNC B1 ;  /* 0x0000000000017941 */ /* 0x000fea0003800000 */
.L_x_220:
        /* <DEDUP_REMOVED lines=9> */
.L_x_223:
[----:B------:R-:W-:Y:S05]  /*6e20*/  BSYNC B1 ;  /* 0x0000000000017941 */ /* 0x000fea0003800000 */
.L_x_222:
        /* <DEDUP_REMOVED lines=9> */
.L_x_225:
[----:B------:R-:W-:Y:S05]  /*6ec0*/  BSYNC B1 ;  /* 0x0000000000017941 */ /* 0x000fea0003800000 */
.L_x_224:
        /* <DEDUP_REMOVED lines=9> */
.L_x_227:
[----:B------:R-:W-:Y:S05]  /*6f60*/  BSYNC B1 ;  /* 0x0000000000017941 */ /* 0x000fea0003800000 */
.L_x_226:
        /* <DEDUP_REMOVED lines=9> */
.L_x_229:
[----:B------:R-:W-:Y:S05]  /*7000*/  BSYNC B1 ;  /* 0x0000000000017941 */ /* 0x000fea0003800000 */
.L_x_228:
        /* <DEDUP_REMOVED lines=9> */
.L_x_231:
[----:B------:R-:W-:Y:S05]  /*70a0*/  BSYNC B1 ;  /* 0x0000000000017941 */ /* 0x000fea0003800000 */
.L_x_230:
        /* <DEDUP_REMOVED lines=9> */
.L_x_233:
[----:B------:R-:W-:Y:S05]  /*7140*/  BSYNC B1 ;  /* 0x0000000000017941 */ /* 0x000fea0003800000 */
.L_x_232:
        /* <DEDUP_REMOVED lines=9> */
.L_x_235:
[----:B------:R-:W-:Y:S05]  /*71e0*/  BSYNC B1 ;  /* 0x0000000000017941 */ /* 0x000fea0003800000 */
.L_x_234:
        /* <DEDUP_REMOVED lines=9> */
.L_x_237:
[----:B------:R-:W-:Y:S05]  /*7280*/  BSYNC B1 ;  /* 0x0000000000017941 */ /* 0x000fea0003800000 */
.L_x_236:
        /* <DEDUP_REMOVED lines=9> */
.L_x_239:
[----:B------:R-:W-:Y:S05]  /*7320*/  BSYNC B1 ;  /* 0x0000000000017941 */ /* 0x000fea0003800000 */
.L_x_238:
        /* <DEDUP_REMOVED lines=9> */
.L_x_241:
[----:B------:R-:W-:Y:S05]  /*73c0*/  BSYNC B1 ;  /* 0x0000000000017941 */ /* 0x000fea0003800000 */
.L_x_240:
        /* <DEDUP_REMOVED lines=9> */
.L_x_243:
[----:B------:R-:W-:Y:S05]  /*7460*/  BSYNC B1 ;  /* 0x0000000000017941 */ /* 0x000fea0003800000 */
.L_x_242:
        /* <DEDUP_REMOVED lines=9> */
.L_x_245:
[----:B------:R-:W-:Y:S05]  /*7500*/  BSYNC B1 ;  /* 0x0000000000017941 */ /* 0x000fea0003800000 */
.L_x_244:
        /* <DEDUP_REMOVED lines=9> */
.L_x_247:
[----:B------:R-:W-:Y:S05]  /*75a0*/  BSYNC B1 ;  /* 0x0000000000017941 */ /* 0x000fea0003800000 */
.L_x_246:
        /* <DEDUP_REMOVED lines=9> */
.L_x_249:
[----:B------:R-:W-:Y:S05]  /*7640*/  BSYNC B1 ;  /* 0x0000000000017941 */ /* 0x000fea0003800000 */
.L_x_248:
        /* <DEDUP_REMOVED lines=9> */
.L_x_251:
[----:B------:R-:W-:Y:S05]  /*76e0*/  BSYNC B1 ;  /* 0x0000000000017941 */ /* 0x000fea0003800000 */
.L_x_250:
        /* <DEDUP_REMOVED lines=9> */
.L_x_253:
[----:B------:R-:W-:Y:S05]  /*7780*/  BSYNC B1 ;  /* 0x0000000000017941 */ /* 0x000fea0003800000 */
.L_x_252:
        /* <DEDUP_REMOVED lines=9> */
.L_x_255:
[----:B------:R-:W-:Y:S05]  /*7820*/  BSYNC B1 ;  /* 0x0000000000017941 */ /* 0x000fea0003800000 */
.L_x_254:
        /* <DEDUP_REMOVED lines=9> */
.L_x_257:
[----:B------:R-:W-:Y:S05]  /*78c0*/  BSYNC B1 ;  /* 0x0000000000017941 */ /* 0x000fea0003800000 */
.L_x_256:
        /* <DEDUP_REMOVED lines=9> */
.L_x_259:
[----:B------:R-:W-:Y:S05]  /*7960*/  BSYNC B1 ;  /* 0x0000000000017941 */ /* 0x000fea0003800000 */
.L_x_258:
        /* <DEDUP_REMOVED lines=9> */
.L_x_261:
[----:B------:R-:W-:Y:S05]  /*7a00*/  BSYNC B1 ;  /* 0x0000000000017941 */ /* 0x000fea0003800000 */
.L_x_260:
        /* <DEDUP_REMOVED lines=9> */
.L_x_263:
[----:B------:R-:W-:Y:S05]  /*7aa0*/  BSYNC B1 ;  /* 0x0000000000017941 */ /* 0x000fea0003800000 */
.L_x_262:
        /* <DEDUP_REMOVED lines=9> */
.L_x_265:
[----:B------:R-:W-:Y:S05]  /*7b40*/  BSYNC B1 ;  /* 0x0000000000017941 */ /* 0x000fea0003800000 */
.L_x_264:
        /* <DEDUP_REMOVED lines=9> */
.L_x_267:
[----:B------:R-:W-:Y:S05]  /*7be0*/  BSYNC B1 ;  /* 0x0000000000017941 */ /* 0x000fea0003800000 */
.L_x_266:
        /* <DEDUP_REMOVED lines=9> */
.L_x_269:
[----:B------:R-:W-:Y:S05]  /*7c80*/  BSYNC B1 ;  /* 0x0000000000017941 */ /* 0x000fea0003800000 */
.L_x_268:
        /* <DEDUP_REMOVED lines=9> */
.L_x_271:
[----:B------:R-:W-:Y:S05]  /*7d20*/  BSYNC B1 ;  /* 0x0000000000017941 */ /* 0x000fea0003800000 */
.L_x_270:
        /* <DEDUP_REMOVED lines=9> */
.L_x_273:
[----:B------:R-:W-:Y:S05]  /*7dc0*/  BSYNC B1 ;  /* 0x0000000000017941 */ /* 0x000fea0003800000 */
.L_x_272:
        /* <DEDUP_REMOVED lines=9> */
.L_x_275:
[----:B------:R-:W-:Y:S05]  /*7e60*/  BSYNC B1 ;  /* 0x0000000000017941 */ /* 0x000fea0003800000 */
.L_x_274:
[----:B012--5:R-:W-:Y:S01]  /*7e70*/  IMAD.U32 R4, R172, 0x10000, RZ ;  /* 0x00010000ac047824 */ /* 0x027fe200078e00ff */
        /* <DEDUP_REMOVED lines=8> */
.L_x_277:
[----:B------:R-:W-:Y:S05]  /*7f00*/  BSYNC B1 ;  /* 0x0000000000017941 */ /* 0x000fea0003800000 */
.L_x_276:
[----:B0----5:R-:W-:Y:S01]  /*7f10*/  IMAD.U32 R4, R172, 0x10000, RZ ;  /* 0x00010000ac047824 */ /* 0x021fe200078e00ff */
[----:B------:R-:W-:Y:S01]  /*7f20*/  ISETP.GT.AND P1, PT, R0, 0x79, P1 ;  /* 0x000000790000780c */ /* 0x000fe20000f24270 */
[----:B------:R-:W-:Y:S01]  /*7f30*/  @P2 IMAD.MOV.U32 R5, RZ, RZ, R9 ;  /* 0x000000ffff052224 */ /* 0x000fe200078e0009 */
[----:B------:R-:W-:Y:S01]  /*7f40*/  BSSY B1, `(.L_x_278) ;  /* 0x0000008000017945 */ /* 0x000fe20003800000 */
[----:B------:R-:W-:Y:S01]  /*7f50*/  FMUL R3, R4, R155 ;  /* 0x0000009b04037220 */ /* 0x000fe20000400000 */
[----:B------:R-:W-:-:S03]  /*7f60*/  @P2 IMAD.MOV.U32 R4, RZ, RZ, R8 ;  /* 0x000000ffff042224 */ /* 0x000fc600078e0008 */
[----:B------:R-:W-:-:S05]  /*7f70*/  FFMA R3, R86, R154, R3 ;  /* 0x0000009a56037223 */ /* 0x000fca0000000003 */
[----:B------:R-:W-:-:S05]  /*7f80*/  F2FP.BF16.F32.PACK_AB R3, RZ, R3 ;  /* 0x00000003ff03723e */ /* 0x000fca00000010ff */
[----:B------:R0:W-:Y:S01]  /*7f90*/  @P2 STG.E.U16 desc[UR36][R4.64+0xf0], R3 ;  /* 0x0000f00304002986 */ /* 0x0001e2000c101524 */
[----:B------:R-:W-:Y:S05]  /*7fa0*/  @!P1 BRA `(.L_x_279) ;  /* 0x0000000000049947 */ /* 0x000fea0003800000 */
[----:B------:R2:W5:Y:S02]  /*7fb0*/  LDG.E.LTC128B.U16 R172, desc[UR36][R10.64+0xf2] ;  /* 0x0000f2240aac7981 */ /* 0x000564000c1e1520 */
.L_x_279:
[----:B------:R-:W-:Y:S05]  /*7fc0*/  BSYNC B1 ;  /* 0x0000000000017941 */ /* 0x000fea0003800000 */
.L_x_278:
[----:B------:R-:W-:Y:S05]  /*7fd0*/  @!P1 BRA `(.L_x_280) ;  /* 0x00000024004c9947 */ /* 0x000fea0003800000 */
[----:B-----5:R-:W-:-:S04]  /*7fe0*/  IMAD.U32 R172, R172, 0x10000, RZ ;  /* 0x00010000acac7824 */ /* 0x020fc800078e00ff */
[----:B------:R-:W-:-:S04]  /*7ff0*/  FMUL R172, R172, R155 ;  /* 0x0000009bacac7220 */ /* 0x000fc80000400000 */
[----:B------:R-:W-:-:S05]  /*8000*/  FFMA R172, R87, R154, R172 ;  /* 0x0000009a57ac7223 */ /* 0x000fca00000000ac */
[----:B------:R-:W-:-:S05]  /*8010*/  F2FP.BF16.F32.PACK_AB R172, RZ, R172 ;  /* 0x000000acffac723e */ /* 0x000fca00000010ff */
[----:B------:R0:W-:Y:S01]  /*8020*/  STG.E.U16 desc[UR36][R8.64+0xf2], R172 ;  /* 0x0000f2ac08007986 */ /* 0x0001e2000c101524 */
[----:B------:R-:W-:Y:S05]  /*8030*/  BRA `(.L_x_280) ;  /* 0x0000002400347947 */ /* 0x000fea0003800000 */
.L_x_29:
[----:B------:R-:W-:Y:S01]  /*8040*/  ULDC.64 UR4, c[0x0][0x5c0] ;  /* 0x0001700000047ab9 */ /* 0x000fe20000000a00 */
[-C--:B------:R-:W-:Y:S01]  /*8050*/  FMUL R88, R88, R154.reuse ;  /* 0x0000009a58587220 */ /* 0x080fe20000400000 */
[----:B------:R-:W-:Y:S01]  /*8060*/  LEA R8, P0, R166, UR4, 0x1 ;  /* 0x00000004a6087c11 */ /* 0x000fe2000f8008ff */
[----:B------:R-:W-:Y:S01]  /*8070*/  IMAD.SHL.U32 R7, R4, 0x10, RZ ;  /* 0x0000001004077824 */ /* 0x000fe200078e00ff */
[----:B------:R-:W-:Y:S01]  /*8080*/  ISETP.GT.AND P2, PT, R0, 0x1, P3 ;  /* 0x000000010000780c */ /* 0x000fe20001f44270 */
[-C--:B------:R-:W-:Y:S01]  /*8090*/  FMUL R89, R89, R154.reuse ;  /* 0x0000009a59597220 */ /* 0x080fe20000400000 */
[----:B------:R-:W-:Y:S01]  /*80a0*/  LEA.HI.X R9, R166, UR5, R169, 0x1, P0 ;  /* 0x00000005a6097c11 */ /* 0x000fe200080f0ca9 */
[-C--:B------:R-:W-:Y:S01]  /*80b0*/  FMUL R90, R90, R154.reuse ;  /* 0x0000009a5a5a7220 */ /* 0x080fe20000400000 */
[----:B------:R-:W-:Y:S01]  /*80c0*/  ISETP.GT.AND P0, PT, R3, 0x8, PT ;  /* 0x000000080300780c */ /* 0x000fe20003f04270 */
[----:B------:R-:W-:Y:S01]  /*80d0*/  FMUL R91, R91, R154 ;  /* 0x0000009a5b5b7220 */ /* 0x000fe20000400000 */
[----:B------:R-:W-:Y:S01]  /*80e0*/  F2FP.BF16.F32.PACK_AB R88, RZ, R88 ;  /* 0x00000058ff58723e */ /* 0x000fe200000010ff */
[-C--:B------:R-:W-:Y:S01]  /*80f0*/  FMUL R92, R92, R154.reuse ;  /* 0x0000009a5c5c7220 */ /* 0x080fe20000400000 */
[----:B------:R-:W-:Y:S01]  /*8100*/  ISETP.GT.AND P4, PT, R0, RZ, P0 ;  /* 0x000000ff0000720c */ /* 0x000fe20000784270 */
[----:B------:R-:W-:Y:S01]  /*8110*/  FMUL R93, R93, R154 ;  /* 0x0000009a5d5d7220 */ /* 0x000fe20000400000 */
[----:B------:R-:W-:Y:S01]  /*8120*/  SHF.L.U64.HI R6, R4, 0x4, R5 ;  /* 0x0000000404067819 */ /* 0x000fe20000010205 */
[----:B------:R-:W-:Y:S01]  /*8130*/  @P1 STG.E.U16 desc[UR36][R8.64], R88 ;  /* 0x0000005808001986 */ /* 0x000fe2000c101524 */
[----:B------:R-:W-:Y:S01]  /*8140*/  IADD3 R10, P5, R7, R8, RZ ;  /* 0x00000008070a7210 */ /* 0x000fe20007fbe0ff */
[-C--:B------:R-:W-:Y:S01]  /*8150*/  FMUL R94, R94, R154.reuse ;  /* 0x0000009a5e5e7220 */ /* 0x080fe20000400000 */
[----:B------:R-:W-:Y:S01]  /*8160*/  ISETP.GT.AND P1, PT, R0, 0x1, P0 ;  /* 0x000000010000780c */ /* 0x000fe20000724270 */
[----:B------:R-:W-:Y:S01]  /*8170*/  FMUL R95, R95, R154 ;  /* 0x0000009a5f5f7220 */ /* 0x000fe20000400000 */
[----:B------:R-:W-:Y:S01]  /*8180*/  F2FP.BF16.F32.PACK_AB R89, RZ, R89 ;  /* 0x00000059ff59723e */ /* 0x000fe200000010ff */
[----:B------:R-:W-:Y:S01]  /*8190*/  IMAD.X R11, R6, 0x1, R9, P5 ;  /* 0x00000001060b7824 */ /* 0x000fe200028e0609 */
[----:B------:R-:W-:Y:S01]  /*81a0*/  F2FP.BF16.F32.PACK_AB R90, RZ, R90 ;  /* 0x0000005aff5a723e */ /* 0x000fe200000010ff */
[-C--:B------:R-:W-:Y:S01]  /*81b0*/  FMUL R96, R96, R154.reuse ;  /* 0x0000009a60607220 */ /* 0x080fe20000400000 */
[----:B------:R-:W-:Y:S01]  /*81c0*/  F2FP.BF16.F32.PACK_AB R91, RZ, R91 ;  /* 0x0000005bff5b723e */ /* 0x000fe200000010ff */
[----:B------:R-:W-:Y:S01]  /*81d0*/  @P2 STG.E.U16 desc[UR36][R8.64+0x2], R89 ;  /* 0x0000025908002986 */ /* 0x000fe2000c101524 */
[C---:B------:R-:W-:Y:S01]  /*81e0*/  ISETP.GT.AND P5, PT, R0.reuse, 0x9, P3 ;  /* 0x000000090000780c */ /* 0x040fe20001fa4270 */
[-C--:B------:R-:W-:Y:S01]  /*81f0*/  FMUL R97, R97, R154.reuse ;  /* 0x0000009a61617220 */ /* 0x080fe20000400000 */
[C---:B------:R-:W-:Y:S01]  /*8200*/  ISETP.GT.AND P2, PT, R0.reuse, 0x8, P0 ;  /* 0x000000080000780c */ /* 0x040fe20000744270 */
[----:B------:R-:W-:Y:S01]  /*8210*/  @P4 STG.E.U16 desc[UR36][R10.64], R90 ;  /* 0x0000005a0a004986 */ /* 0x000fe2000c101524 */
[----:B------:R-:W-:Y:S01]  /*8220*/  ISETP.GT.AND P4, PT, R0, 0x8, P3 ;  /* 0x000000080000780c */ /* 0x000fe20001f84270 */
[----:B------:R-:W-:Y:S01]  /*8230*/  FMUL R98, R98, R154 ;  /* 0x0000009a62627220 */ /* 0x000fe20000400000 */
[----:B------:R-:W-:Y:S01]  /*8240*/  F2FP.BF16.F32.PACK_AB R92, RZ, R92 ;  /* 0x0000005cff5c723e */ /* 0x000fe200000010ff */
[----:B------:R-:W-:Y:S01]  /*8250*/  @P1 STG.E.U16 desc[UR36][R10.64+0x2], R91 ;  /* 0x0000025b0a001986 */ /* 0x000fe2000c101524 */
[----:B------:R-:W-:Y:S01]  /*8260*/  ISETP.GT.AND P1, PT, R0, 0x9, P0 ;  /* 0x000000090000780c */ /* 0x000fe20000724270 */
[-C--:B------:R-:W-:Y:S01]  /*8270*/  FMUL R99, R99, R154.reuse ;  /* 0x0000009a63637220 */ /* 0x080fe20000400000 */
[----:B------:R-:W-:Y:S01]  /*8280*/  F2FP.BF16.F32.PACK_AB R93, RZ, R93 ;  /* 0x0000005dff5d723e */ /* 0x000fe200000010ff */
[----:B------:R-:W-:Y:S01]  /*8290*/  FMUL R100, R100, R154 ;  /* 0x0000009a64647220 */ /* 0x000fe20000400000 */
[----:B------:R-:W-:Y:S01]  /*82a0*/  F2FP.BF16.F32.PACK_AB R94, RZ, R94 ;  /* 0x0000005eff5e723e */ /* 0x000fe200000010ff */
[-C--:B------:R-:W-:Y:S01]  /*82b0*/  FMUL R101, R101, R154.reuse ;  /* 0x0000009a65657220 */ /* 0x080fe20000400000 */
[----:B------:R-:W-:Y:S01]  /*82c0*/  F2FP.BF16.F32.PACK_AB R95, RZ, R95 ;  /* 0x0000005fff5f723e */ /* 0x000fe200000010ff */
[----:B------:R-:W-:Y:S01]  /*82d0*/  FMUL R102, R102, R154 ;  /* 0x0000009a66667220 */ /* 0x000fe20000400000 */
[----:B------:R-:W-:Y:S01]  /*82e0*/  F2FP.BF16.F32.PACK_AB R96, RZ, R96 ;  /* 0x00000060ff60723e */ /* 0x000fe200000010ff */
[----:B------:R-:W-:Y:S01]  /*82f0*/  @P4 STG.E.U16 desc[UR36][R8.64+0x10], R92 ;  /* 0x0000105c08004986 */ /* 0x000fe2000c101524 */
[C---:B------:R-:W-:Y:S01]  /*8300*/  ISETP.GT.AND P4, PT, R0.reuse, 0x10, P3 ;  /* 0x000000100000780c */ /* 0x040fe20001f84270 */
[-C--:B------:R-:W-:Y:S01]  /*8310*/  FMUL R103, R103, R154.reuse ;  /* 0x0000009a67677220 */ /* 0x080fe20000400000 */
[----:B------:R-:W-:Y:S01]  /*8320*/  F2FP.BF16.F32.PACK_AB R97, RZ, R97 ;  /* 0x00000061ff61723e */ /* 0x000fe200000010ff */
[----:B------:R-:W-:Y:S01]  /*8330*/  @P5 STG.E.U16 desc[UR36][R8.64+0x12], R93 ;  /* 0x0000125d08005986 */ /* 0x000fe2000c101524 */
[----:B------:R-:W-:Y:S01]  /*8340*/  ISETP.GT.AND P5, PT, R0, 0x11, P0 ;  /* 0x000000110000780c */ /* 0x000fe200007a4270 */
        /* <DEDUP_REMOVED lines=74> */
[-C--:B------:R-:W-:Y:S01]  /*87f0*/  FMUL R125, R125, R154.reuse ;  /* 0x0000009a7d7d7220 */ /* 0x080fe20000400000 */
[----:B------:R-:W-:Y:S01]  /*8800*/  F2FP.BF16.F32.PACK_AB R119, RZ, R119 ;  /* 0x00000077ff77723e */ /* 0x000fe200000010ff */
[----:B------:R-:W-:Y:S01]  /*8810*/  FMUL R126, R126, R154 ;  /* 0x0000009a7e7e7220 */ /* 0x000fe20000400000 */
[----:B------:R-:W-:Y:S01]  /*8820*/  F2FP.BF16.F32.PACK_AB R120, RZ, R120 ;  /* 0x00000078ff78723e */ /* 0x000fe200000010ff */
        /* <DEDUP_REMOVED lines=87> */
[----:B------:R-:W-:Y:S01]  /*8da0*/  SHF.L.U64.HI R15, R4, 0x8, R5 ;  /* 0x00000008040f7819 */ /* 0x000fe20000010205 */
[----:B------:R-:W-:Y:S01]  /*8db0*/  @P2 STG.E.U16 desc[UR36][R8.64+0xa2], R129 ;  /* 0x0000a28108002986 */ /* 0x000fe2000c101524 */
[----:B------:R-:W-:Y:S01]  /*8dc0*/  ISETP.GT.AND P2, PT, R0, 0x59, P3 ;  /* 0x000000590000780c */ /* 0x000fe20001f44270 */
[-C--:B------:R-:W-:Y:S01]  /*8dd0*/  FMUL R25, R25, R154.reuse ;  /* 0x0000009a19197220 */ /* 0x080fe20000400000 */
[----:B------:R-:W-:Y:S01]  /*8de0*/  SHF.L.U32 R21, R4, 0x8, RZ ;  /* 0x0000000804157819 */ /* 0x000fe200000006ff */
[----:B------:R-:W-:Y:S01]  /*8df0*/  @P5 STG.E.U16 desc[UR36][R10.64+0xa0], R130 ;  /* 0x0000a0820a005986 */ /* 0x000fe2000c101524 */
[----:B------:R-:W-:Y:S01]  /*8e00*/  ISETP.GT.AND P5, PT, R0, 0x58, P0 ;  /* 0x000000580000780c */ /* 0x000fe200007a4270 */
        /* <DEDUP_REMOVED lines=26> */
[-C--:B------:R-:W-:Y:S01]  /*8fb0*/  FMUL R32, R32, R154.reuse ;  /* 0x0000009a20207220 */ /* 0x080fe20000400000 */
[----:B------:R-:W-:Y:S01]  /*8fc0*/  F2FP.BF16.F32.PACK_AB R25, RZ, R25 ;  /* 0x00000019ff19723e */ /* 0x000fe200000010ff */
[----:B------:R-:W-:Y:S01]  /*8fd0*/  FMUL R33, R33, R154 ;  /* 0x0000009a21217220 */ /* 0x000fe20000400000 */
        /* <DEDUP_REMOVED lines=26> */
[----:B------:R-:W-:Y:S01]  /*9180*/  F2FP.BF16.F32.PACK_AB R33, RZ, R33 ;  /* 0x00000021ff21723e */ /* 0x000fe200000010ff */
[----:B------:R-:W-:Y:S01]  /*9190*/  FMUL R41, R41, R154 ;  /* 0x0000009a29297220 */ /* 0x000fe20000400000 */
[----:B------:R-:W-:Y:S01]  /*91a0*/  F2FP.BF16.F32.PACK_AB R34, RZ, R34 ;  /* 0x00000022ff22723e */ /* 0x000fe200000010ff */
[-C--:B------:R-:W-:Y:S01]  /*91b0*/  FMUL R42, R42, R154.reuse ;  /* 0x0000009a2a2a7220 */ /* 0x080fe20000400000 */
[----:B------:R-:W-:Y:S01]  /*91c0*/  F2FP.BF16.F32.PACK_AB R35, RZ, R35 ;  /* 0x00000023ff23723e */ /* 0x000fe200000010ff */
[----:B------:R-:W-:Y:S01]  /*91d0*/  @P4 STG.E.U16 desc[UR36][R10.64+0xd2], R143 ;  /* 0x0000d28f0a004986 */ /* 0x000fe2000c101524 */
[C---:B------:R-:W-:Y:S01]  /*91e0*/  ISETP.GT.AND P4, PT, R0.reuse, 0x71, P0 ;  /* 0x000000710000780c */ /* 0x040fe20000784270 */
[----:B------:R-:W-:Y:S01]  /*91f0*/  FMUL R43, R43, R154 ;  /* 0x0000009a2b2b7220 */ /* 0x000fe20000400000 */
[----:B------:R-:W-:Y:S01]  /*9200*/  F2FP.BF16.F32.PACK_AB R36, RZ, R36 ;  /* 0x00000024ff24723e */ /* 0x000fe200000010ff */
[----:B------:R-:W-:Y:S01]  /*9210*/  @P5 STG.E.U16 desc[UR36][R8.64+0xe0], R144 ;  /* 0x0000e09008005986 */ /* 0x000fe2000c101524 */
[----:B------:R-:W-:Y:S01]  /*9220*/  ISETP.GT.AND P5, PT, R0, 0x70, P0 ;  /* 0x000000700000780c */ /* 0x000fe200007a4270 */
[----:B------:R-:W-:Y:S01]  /*9230*/  @P1 IMAD.MOV.U32 R4, RZ, RZ, R8 ;  /* 0x000000ffff041224 */ /* 0x000fe200078e0008 */
[----:B------:R-:W-:Y:S01]  /*9240*/  F2FP.BF16.F32.PACK_AB R37, RZ, R37 ;  /* 0x00000025ff25723e */ /* 0x000fe200000010ff */
[----:B------:R-:W-:Y:S01]  /*9250*/  @P1 IMAD.MOV.U32 R5, RZ, RZ, R9 ;  /* 0x000000ffff051224 */ /* 0x000fe200078e0009 */
[----:B------:R-:W-:Y:S01]  /*9260*/  F2FP.BF16.F32.PACK_AB R38, RZ, R38 ;  /* 0x00000026ff26723e */ /* 0x000fe200000010ff */
[-C--:B------:R-:W-:Y:S01]  /*9270*/  FMUL R44, R44, R154.reuse ;  /* 0x0000009a2c2c7220 */ /* 0x080fe20000400000 */
[----:B------:R-:W-:Y:S01]  /*9280*/  F2FP.BF16.F32.PACK_AB R39, RZ, R39 ;  /* 0x00000027ff27723e */ /* 0x000fe200000010ff */
[----:B------:R-:W-:Y:S01]  /*9290*/  FMUL R45, R45, R154 ;  /* 0x0000009a2d2d7220 */ /* 0x000fe20000400000 */
[----:B------:R0:W-:Y:S01]  /*92a0*/  @P1 STG.E.U16 desc[UR36][R4.64+0xe2], R145 ;  /* 0x0000e29104001986 */ /* 0x0001e2000c101524 */
[----:B------:R-:W-:Y:S01]  /*92b0*/  IADD3 R12, P1, P2, R7, R8, R21 ;  /* 0x00000008070c7210 */ /* 0x000fe20007a3e015 */
[----:B------:R-:W-:Y:S01]  /*92c0*/  FMUL R46, R46, R154 ;  /* 0x0000009a2e2e7220 */ /* 0x000fe20000400000 */
[----:B------:R-:W-:Y:S01]  /*92d0*/  F2FP.BF16.F32.PACK_AB R40, RZ, R40 ;  /* 0x00000028ff28723e */ /* 0x000fe200000010ff */
[-C--:B------:R-:W-:Y:S01]  /*92e0*/  FMUL R47, R47, R154.reuse ;  /* 0x0000009a2f2f7220 */ /* 0x080fe20000400000 */
[----:B------:R-:W-:Y:S01]  /*92f0*/  IADD3.X R13, R6, R9, R15, P1, P2 ;  /* 0x00000009060d7210 */ /* 0x000fe20000fe440f */
[-C--:B------:R-:W-:Y:S01]  /*9300*/  FMUL R48, R48, R154.reuse ;  /* 0x0000009a30307220 */ /* 0x080fe20000400000 */
[----:B------:R-:W-:Y:S01]  /*9310*/  ISETP.GT.AND P1, PT, R3, 0x80, PT ;  /* 0x000000800300780c */ /* 0x000fe20003f24270 */
[-C--:B------:R-:W-:Y:S01]  /*9320*/  FMUL R49, R49, R154.reuse ;  /* 0x0000009a31317220 */ /* 0x080fe20000400000 */
[----:B------:R-:W-:Y:S01]  /*9330*/  ISETP.GT.AND P2, PT, R3, 0x88, PT ;  /* 0x000000880300780c */ /* 0x000fe20003f44270 */
[----:B------:R-:W-:Y:S01]  /*9340*/  FMUL R50, R50, R154 ;  /* 0x0000009a32327220 */ /* 0x000fe20000400000 */
[----:B------:R-:W-:Y:S01]  /*9350*/  F2FP.BF16.F32.PACK_AB R41, RZ, R41 ;  /* 0x00000029ff29723e */ /* 0x000fe200000010ff */
[----:B0-----:R-:W-:Y:S01]  /*9360*/  @P5 IMAD.MOV.U32 R4, RZ, RZ, R10 ;  /* 0x000000ffff045224 */ /* 0x001fe200078e000a */
[----:B------:R-:W-:Y:S01]  /*9370*/  F2FP.BF16.F32.PACK_AB R42, RZ, R42 ;  /* 0x0000002aff2a723e */ /* 0x000fe200000010ff */
[----:B------:R-:W-:Y:S01]  /*9380*/  @P5 IMAD.MOV.U32 R5, RZ, RZ, R11 ;  /* 0x000000ffff055224 */ /* 0x000fe200078e000b */
[----:B------:R-:W-:Y:S01]  /*9390*/  F2FP.BF16.F32.PACK_AB R43, RZ, R43 ;  /* 0x0000002bff2b723e */ /* 0x000fe200000010ff */
[----:B------:R-:W-:Y:S01]  /*93a0*/  FMUL R51, R51, R154 ;  /* 0x0000009a33337220 */ /* 0x000fe20000400000 */
[----:B------:R-:W-:Y:S01]  /*93b0*/  F2FP.BF16.F32.PACK_AB R44, RZ, R44 ;  /* 0x0000002cff2c723e */ /* 0x000fe200000010ff */
[-C--:B------:R-:W-:Y:S01]  /*93c0*/  FMUL R52, R52, R154.reuse ;  /* 0x0000009a34347220 */ /* 0x080fe20000400000 */
[----:B------:R0:W-:Y:S01]  /*93d0*/  @P5 STG.E.U16 desc[UR36][R4.64+0xe0], R146 ;  /* 0x0000e09204005986 */ /* 0x0001e2000c101524 */
[C---:B------:R-:W-:Y:S01]  /*93e0*/  ISETP.GT.AND P5, PT, R0.reuse, 0x78, P3 ;  /* 0x000000780000780c */ /* 0x040fe20001fa4270 */
[-C--:B------:R-:W-:Y:S01]  /*93f0*/  FMUL R53, R53, R154.reuse ;  /* 0x0000009a35357220 */ /* 0x080fe20000400000 */
[C---:B------:R-:W-:Y:S01]  /*9400*/  ISETP.GT.AND P3, PT, R0.reuse, 0x79, P3 ;  /* 0x000000790000780c */ /* 0x040fe20001f64270 */
[----:B------:R-:W-:Y:S01]  /*9410*/  @P4 STG.E.U16 desc[UR36][R10.64+0xe2], R147 ;  /* 0x0000e2930a004986 */ /* 0x000fe2000c101524 */
[----:B------:R-:W-:Y:S01]  /*9420*/  ISETP.GT.AND P4, PT, R0, 0x78, P0 ;  /* 0x000000780000780c */ /* 0x000fe20000784270 */
[-C--:B------:R-:W-:Y:S01]  /*9430*/  FMUL R54, R54, R154.reuse ;  /* 0x0000009a36367220 */ /* 0x080fe20000400000 */
[----:B------:R-:W-:Y:S01]  /*9440*/  ISETP.GT.AND P0, PT, R0, 0x79, P0 ;  /* 0x000000790000780c */ /* 0x000fe20000704270 */
[-C--:B------:R-:W-:Y:S01]  /*9450*/  FMUL R55, R55, R154.reuse ;  /* 0x0000009a37377220 */ /* 0x080fe20000400000 */
[----:B------:R-:W-:Y:S01]  /*9460*/  F2FP.BF16.F32.PACK_AB R45, RZ, R45 ;  /* 0x0000002dff2d723e */ /* 0x000fe200000010ff */
[----:B------:R-:W-:Y:S01]  /*9470*/  FMUL R56, R56, R154 ;  /* 0x0000009a38387220 */ /* 0x000fe20000400000 */
[----:B------:R-:W-:Y:S01]  /*9480*/  F2FP.BF16.F32.PACK_AB R46, RZ, R46 ;  /* 0x0000002eff2e723e */ /* 0x000fe200000010ff */
[----:B------:R-:W-:Y:S01]  /*9490*/  FMUL R57, R57, R154 ;  /* 0x0000009a39397220 */ /* 0x000fe20000400000 */
[----:B------:R-:W-:Y:S01]  /*94a0*/  F2FP.BF16.F32.PACK_AB R47, RZ, R47 ;  /* 0x0000002fff2f723e */ /* 0x000fe200000010ff */
[----:B------:R-:W-:Y:S01]  /*94b0*/  @P5 STG.E.U16 desc[UR36][R8.64+0xf0], R148 ;  /* 0x0000f09408005986 */ /* 0x000fe2000c101524 */
[----:B0-----:R-:W-:Y:S01]  /*94c0*/  IADD3 R4, P5, R21, R8, RZ ;  /* 0x0000000815047210 */ /* 0x001fe20007fbe0ff */
[----:B------:R-:W-:Y:S01]  /*94d0*/  FMUL R58, R58, R154 ;  /* 0x0000009a3a3a7220 */ /* 0x000fe20000400000 */
[----:B------:R-:W-:Y:S01]  /*94e0*/  F2FP.BF16.F32.PACK_AB R48, RZ, R48 ;  /* 0x00000030ff30723e */ /* 0x000fe200000010ff */
[----:B------:R0:W-:Y:S01]  /*94f0*/  @P3 STG.E.U16 desc[UR36][R8.64+0xf2], R149 ;  /* 0x0000f29508003986 */ /* 0x0001e2000c101524 */
[C---:B------:R-:W-:Y:S01]  /*9500*/  ISETP.GT.AND P3, PT, R0.reuse, RZ, P1 ;  /* 0x000000ff0000720c */ /* 0x040fe20000f64270 */
[----:B------:R-:W-:Y:S01]  /*9510*/  IMAD.X R5, R15, 0x1, R9, P5 ;  /* 0x000000010f057824 */ /* 0x000fe200028e0609 */
[C---:B------:R-:W-:Y:S01]  /*9520*/  ISETP.GT.AND P5, PT, R0.reuse, RZ, P2 ;  /* 0x000000ff0000720c */ /* 0x040fe200017a4270 */
        /* <DEDUP_REMOVED lines=8> */
[----:B------:R-:W-:Y:S01]  /*95b0*/  FMUL R61, R61, R154 ;  /* 0x0000009a3d3d7220 */ /* 0x000fe20000400000 */
[----:B------:R-:W-:Y:S01]  /*95c0*/  F2FP.BF16.F32.PACK_AB R51, RZ, R51 ;  /* 0x00000033ff33723e */ /* 0x000fe200000010ff */
[----:B------:R-:W-:Y:S01]  /*95d0*/  @P3 STG.E.U16 desc[UR36][R4.64], R24 ;  /* 0x0000001804003986 */ /* 0x000fe2000c101524 */
[C---:B0-----:R-:W-:Y:S01]  /*95e0*/  IADD3 R8, P3, R7.reuse, R4, RZ ;  /* 0x0000000407087210 */ /* 0x041fe20007f7e0ff */
[----:B------:R-:W-:Y:S01]  /*95f0*/  FMUL R62, R62, R154 ;  /* 0x0000009a3e3e7220 */ /* 0x000fe20000400000 */
[----:B------:R-:W-:Y:S01]  /*9600*/  F2FP.BF16.F32.PACK_AB R52, RZ, R52 ;  /* 0x00000034ff34723e */ /* 0x000fe200000010ff */
[----:B------:R-:W-:Y:S01]  /*9610*/  @P4 STG.E.U16 desc[UR36][R4.64+0x2], R25 ;  /* 0x0000021904004986 */ /* 0x000fe2000c101524 */
[----:B------:R-:W-:Y:S01]  /*9620*/  IADD3 R14, P4, R7, R4, RZ ;  /* 0x00000004070e7210 */ /* 0x000fe20007f9e0ff */
[--C-:B------:R-:W-:Y:S01]  /*9630*/  IMAD.X R9, R6, 0x1, R5.reuse, P3 ;  /* 0x0000000106097824 */ /* 0x100fe200018e0605 */
[----:B------:R-:W-:Y:S01]  /*9640*/  ISETP.GT.AND P3, PT, R0, 0x9, P2 ;  /* 0x000000090000780c */ /* 0x000fe20001764270 */
[-C--:B------:R-:W-:Y:S01]  /*9650*/  FMUL R63, R63, R154.reuse ;  /* 0x0000009a3f3f7220 */ /* 0x080fe20000400000 */
[----:B------:R-:W-:Y:S01]  /*9660*/  F2FP.BF16.F32.PACK_AB R53, RZ, R53 ;  /* 0x00000035ff35723e */ /* 0x000fe200000010ff */
[----:B------:R-:W-:Y:S01]  /*9670*/  IMAD.X R15, R6, 0x1, R5, P4 ;  /* 0x00000001060f7824 */ /* 0x000fe200020e0605 */
[----:B------:R-:W-:Y:S01]  /*9680*/  ISETP.GT.AND P4, PT, R0, 0x8, P1 ;  /* 0x000000080000780c */ /* 0x000fe20000f84270 */
[----:B------:R-:W-:Y:S01]  /*9690*/  FMUL R64, R64, R154 ;  /* 0x0000009a40407220 */ /* 0x000fe20000400000 */
[----:B------:R-:W-:Y:S01]  /*96a0*/  F2FP.BF16.F32.PACK_AB R54, RZ, R54 ;  /* 0x00000036ff36723e */ /* 0x000fe200000010ff */
[-C--:B------:R-:W-:Y:S01]  /*96b0*/  FMUL R65, R65, R154.reuse ;  /* 0x0000009a41417220 */ /* 0x080fe20000400000 */
        /* <DEDUP_REMOVED lines=13> */
[-C--:B------:R-:W-:Y:S01]  /*9790*/  FMUL R70, R70, R154.reuse ;  /* 0x0000009a46467220 */ /* 0x080fe20000400000 */
[----:B------:R-:W-:Y:S01]  /*97a0*/  @P5 STG.E.U16 desc[UR36][R4.64+0x12], R29 ;  /* 0x0000121d04005986 */ /* 0x000fe2000c101524 */
[C---:B------:R-:W-:Y:S01]  /*97b0*/  ISETP.GT.AND P5, PT, R0.reuse, 0x11, P1 ;  /* 0x000000110000780c */ /* 0x040fe20000fa4270 */
[----:B------:R-:W-:Y:S01]  /*97c0*/  FMUL R71, R71, R154 ;  /* 0x0000009a47477220 */ /* 0x000fe20000400000 */
[----:B------:R-:W-:Y:S01]  /*97d0*/  F2FP.BF16.F32.PACK_AB R58, RZ, R58 ;  /* 0x0000003aff3a723e */ /* 0x000fe200000010ff */
[----:B------:R-:W-:Y:S01]  /*97e0*/  @P0 STG.E.U16 desc[UR36][R8.64+0x10], R30 ;  /* 0x0000101e08000986 */ /* 0x000fe2000c101524 */
[----:B------:R-:W-:Y:S01]  /*97f0*/  ISETP.GT.AND P0, PT, R0, 0x10, P2 ;  /* 0x000000100000780c */ /* 0x000fe20001704270 */
        /* <DEDUP_REMOVED lines=11> */
[----:B------:R-:W-:Y:S01]  /*98b0*/  ISETP.GT.AND P5, PT, R0, 0x19, P1 ;  /* 0x000000190000780c */ /* 0x000fe20000fa4270 */
[--C-:B------:R-:W-:Y:S01]  /*98c0*/  @P0 IMAD.MOV.U32 R6, RZ, RZ, R12.reuse ;  /* 0x000000ffff060224 */ /* 0x100fe200078e000c */
[----:B------:R-:W-:Y:S01]  /*98d0*/  @P0 MOV R7, R13 ;  /* 0x0000000d00070202 */ /* 0x000fe20000000f00 */
[----:B------:R-:W-:Y:S01]  /*98e0*/  FMUL R75, R75, R154 ;  /* 0x0000009a4b4b7220 */ /* 0x000fe20000400000 */
[----:B------:R-:W-:Y:S01]  /*98f0*/  F2FP.BF16.F32.PACK_AB R62, RZ, R62 ;  /* 0x0000003eff3e723e */ /* 0x000fe200000010ff */
[-C--:B------:R-:W-:Y:S01]  /*9900*/  FMUL R76, R76, R154.reuse ;  /* 0x0000009a4c4c7220 */ /* 0x080fe20000400000 */
[----:B------:R-:W-:Y:S01]  /*9910*/  F2FP.BF16.F32.PACK_AB R63, RZ, R63 ;  /* 0x0000003fff3f723e */ /* 0x000fe200000010ff */
[----:B------:R0:W-:Y:S01]  /*9920*/  @P0 STG.E.U16 desc[UR36][R6.64+0x20], R34 ;  /* 0x0000202206000986 */ /* 0x0001e2000c101524 */
        /* <DEDUP_REMOVED lines=11> */
[--C-:B0-----:R-:W-:Y:S01]  /*99e0*/  @P3 IMAD.MOV.U32 R6, RZ, RZ, R12.reuse ;  /* 0x000000ffff063224 */ /* 0x101fe200078e000c */
[----:B------:R-:W-:Y:S01]  /*99f0*/  F2FP.BF16.F32.PACK_AB R69, RZ, R69 ;  /* 0x00000045ff45723e */ /* 0x000fe200000010ff */
[--C-:B------:R-:W-:Y:S01]  /*9a00*/  @P3 IMAD.MOV.U32 R7, RZ, RZ, R13.reuse ;  /* 0x000000ffff073224 */ /* 0x100fe200078e000d */
[----:B------:R-:W-:Y:S01]  /*9a10*/  F2FP.BF16.F32.PACK_AB R70, RZ, R70 ;  /* 0x00000046ff46723e */ /* 0x000fe200000010ff */
[-C--:B------:R-:W-:Y:S01]  /*9a20*/  FMUL R82, R82, R154.reuse ;  /* 0x0000009a52527220 */ /* 0x080fe20000400000 */
[----:B------:R-:W-:Y:S01]  /*9a30*/  F2FP.BF16.F32.PACK_AB R71, RZ, R71 ;  /* 0x00000047ff47723e */ /* 0x000fe200000010ff */
[-C--:B------:R-:W-:Y:S01]  /*9a40*/  FMUL R83, R83, R154.reuse ;  /* 0x0000009a53537220 */ /* 0x080fe20000400000 */
[----:B------:R0:W-:Y:S01]  /*9a50*/  @P3 STG.E.U16 desc[UR36][R6.64+0x22], R35 ;  /* 0x0000222306003986 */ /* 0x0001e2000c101524 */
        /* <DEDUP_REMOVED lines=11> */
[----:B0-----:R-:W-:Y:S01]  /*9b10*/  @P0 IMAD.MOV.U32 R6, RZ, RZ, R12 ;  /* 0x000000ffff060224 */ /* 0x001fe200078e000c */
[----:B------:R-:W-:Y:S01]  /*9b20*/  F2FP.BF16.F32.PACK_AB R75, RZ, R75 ;  /* 0x0000004bff4b723e */ /* 0x000fe200000010ff */
[----:B------:R-:W-:Y:S01]  /*9b30*/  @P0 IMAD.MOV.U32 R7, RZ, RZ, R13 ;  /* 0x000000ffff070224 */ /* 0x000fe200078e000d */
[----:B------:R-:W-:Y:S01]  /*9b40*/  F2FP.BF16.F32.PACK_AB R76, RZ, R76 ;  /* 0x0000004cff4c723e */ /* 0x000fe200000010ff */
[----:B------:R-:W-:Y:S01]  /*9b50*/  FMUL R87, R87, R154 ;  /* 0x0000009a57577220 */ /* 0x000fe20000400000 */
[----:B------:R-:W-:-:S02]  /*9b60*/  F2FP.BF16.F32.PACK_AB R77, RZ, R77 ;  /* 0x0000004dff4d723e */ /* 0x000fc400000010ff */
[----:B------:R0:W-:Y:S01]  /*9b70*/  @P0 STG.E.U16 desc[UR36][R6.64+0x30], R38 ;  /* 0x0000302606000986 */ /* 0x0001e2000c101524 */
[----:B------:R-:W-:Y:S02]  /*9b80*/  ISETP.GT.AND P0, PT, R0, 0x20, P2 ;  /* 0x000000200000780c */ /* 0x000fe40001704270 */
[----:B------:R-:W-:Y:S02]  /*9b90*/  F2FP.BF16.F32.PACK_AB R78, RZ, R78 ;  /* 0x0000004eff4e723e */ /* 0x000fe400000010ff */
[----:B------:R-:W-:Y:S02]  /*9ba0*/  F2FP.BF16.F32.PACK_AB R79, RZ, R79 ;  /* 0x0000004fff4f723e */ /* 0x000fe400000010ff */
[----:B------:R-:W-:Y:S02]  /*9bb0*/  F2FP.BF16.F32.PACK_AB R80, RZ, R80 ;  /* 0x00000050ff50723e */ /* 0x000fe400000010ff */
[----:B------:R-:W-:Y:S02]  /*9bc0*/  F2FP.BF16.F32.PACK_AB R81, RZ, R81 ;  /* 0x00000051ff51723e */ /* 0x000fe400000010ff */
[----:B------:R-:W-:Y:S01]  /*9bd0*/  F2FP.BF16.F32.PACK_AB R82, RZ, R82 ;  /* 0x00000052ff52723e */ /* 0x000fe200000010ff */
[----:B0-----:R-:W-:Y:S01]  /*9be0*/  @P3 IMAD.MOV.U32 R6, RZ, RZ, R12 ;  /* 0x000000ffff063224 */ /* 0x001fe200078e000c */
[----:B------:R-:W-:Y:S01]  /*9bf0*/  F2FP.BF16.F32.PACK_AB R83, RZ, R83 ;  /* 0x00000053ff53723e */ /* 0x000fe200000010ff */
[----:B------:R-:W-:Y:S01]  /*9c00*/  @P3 IMAD.MOV.U32 R7, RZ, RZ, R13 ;  /* 0x000000ffff073224 */ /* 0x000fe200078e000d */
[----:B------:R-:W-:-:S02]  /*9c10*/  F2FP.BF16.F32.PACK_AB R84, RZ, R84 ;  /* 0x00000054ff54723e */ /* 0x000fc400000010ff */
[----:B------:R-:W-:Y:S02]  /*9c20*/  F2FP.BF16.F32.PACK_AB R85, RZ, R85 ;  /* 0x00000055ff55723e */ /* 0x000fe400000010ff */
[----:B------:R0:W-:Y:S01]  /*9c30*/  @P3 STG.E.U16 desc[UR36][R6.64+0x32], R39 ;  /* 0x0000322706003986 */ /* 0x0001e2000c101524 */
[C---:B------:R-:W-:Y:S02]  /*9c40*/  ISETP.GT.AND P3, PT, R0.reuse, 0x21, P2 ;  /* 0x000000210000780c */ /* 0x040fe40001764270 */
[----:B------:R-:W-:Y:S01]  /*9c50*/  F2FP.BF16.F32.PACK_AB R86, RZ, R86 ;  /* 0x00000056ff56723e */ /* 0x000fe200000010ff */
[----:B------:R-:W-:Y:S01]  /*9c60*/  @P4 STG.E.U16 desc[UR36][R4.64+0x40], R40 ;  /* 0x0000402804004986 */ /* 0x000fe2000c101524 */
[C---:B------:R-:W-:Y:S02]  /*9c70*/  ISETP.GT.AND P4, PT, R0.reuse, 0x28, P1 ;  /* 0x000000280000780c */ /* 0x040fe40000f84270 */
[----:B------:R-:W-:Y:S01]  /*9c80*/  F2FP.BF16.F32.PACK_AB R87, RZ, R87 ;  /* 0x00000057ff57723e */ /* 0x000fe200000010ff */
[----:B------:R-:W-:Y:S01]  /*9c90*/  @P5 STG.E.U16 desc[UR36][R4.64+0x42], R41 ;  /* 0x0000422904005986 */ /* 0x000fe2000c101524 */
[----:B------:R-:W-:Y:S01]  /*9ca0*/  ISETP.GT.AND P5, PT, R0, 0x29, P1 ;  /* 0x000000290000780c */ /* 0x000fe20000fa4270 */
[----:B0-----:R-:W-:-:S02]  /*9cb0*/  @P0 IMAD.MOV.U32 R6, RZ, RZ, R12 ;  /* 0x000000ffff060224 */ /* 0x001fc400078e000c */
[----:B------:R-:W-:-:S05]  /*9cc0*/  @P0 IMAD.MOV.U32 R7, RZ, RZ, R13 ;  /* 0x000000ffff070224 */ /* 0x000fca00078e000d */
[----:B------:R0:W-:Y:S01]  /*9cd0*/  @P0 STG.E.U16 desc[UR36][R6.64+0x40], R42 ;  /* 0x0000402a06000986 */ /* 0x0001e2000c101524 */
[----:B------:R-:W-:Y:S02]  /*9ce0*/  ISETP.GT.AND P0, PT, R0, 0x28, P2 ;  /* 0x000000280000780c */ /* 0x000fe40001704270 */
[----:B0-----:R-:W-:Y:S01]  /*9cf0*/  @P3 MOV R6, R12 ;  /* 0x0000000c00063202 */ /* 0x001fe20000000f00 */
[----:B------:R-:W-:-:S05]  /*9d00*/  @P3 IMAD.MOV.U32 R7, RZ, RZ, R13 ;  /* 0x000000ffff073224 */ /* 0x000fca00078e000d */
[----:B------:R0:W-:Y:S01]  /*9d10*/  @P3 STG.E.U16 desc[UR36][R6.64+0x42], R43 ;  /* 0x0000422b06003986 */ /* 0x0001e2000c101524 */
[----:B------:R-:W-:-:S03]  /*9d20*/  ISETP.GT.AND P3, PT, R0, 0x29, P2 ;  /* 0x000000290000780c */ /* 0x000fc60001764270 */
[----:B------:R-:W-:Y:S01]  /*9d30*/  @P4 STG.E.U16 desc[UR36][R4.64+0x50], R44 ;  /* 0x0000502c04004986 */ /* 0x000fe2000c101524 */
[----:B------:R-:W-:-:S03]  /*9d40*/  ISETP.GT.AND P4, PT, R0, 0x30, P1 ;  /* 0x000000300000780c */ /* 0x000fc60000f84270 */
[----:B------:R-:W-:Y:S01]  /*9d50*/  @P5 STG.E.U16 desc[UR36][R4.64+0x52], R45 ;  /* 0x0000522d04005986 */ /* 0x000fe2000c101524 */
[----:B------:R-:W-:Y:S01]  /*9d60*/  ISETP.GT.AND P5, PT, R0, 0x31, P1 ;  /* 0x000000310000780c */ /* 0x000fe20000fa4270 */
[----:B0-----:R-:W-:Y:S02]  /*9d70*/  @P0 IMAD.MOV.U32 R6, RZ, RZ, R12 ;  /* 0x000000ffff060224 */ /* 0x001fe400078e000c */
[----:B------:R-:W-:-:S05]  /*9d80*/  @P0 IMAD.MOV.U32 R7, RZ, RZ, R13 ;  /* 0x000000ffff070224 */ /* 0x000fca00078e000d */
[----:B------:R0:W-:Y:S01]  /*9d90*/  @P0 STG.E.U16 desc[UR36][R6.64+0x50], R46 ;  /* 0x0000502e06000986 */ /* 0x0001e2000c101524 */
[----:B------:R-:W-:Y:S01]  /*9da0*/  ISETP.GT.AND P0, PT, R0, 0x30, P2 ;  /* 0x000000300000780c */ /* 0x000fe20001704270 */
[----:B0-----:R-:W-:Y:S02]  /*9db0*/  @P3 IMAD.MOV.U32 R6, RZ, RZ, R12 ;  /* 0x000000ffff063224 */ /* 0x001fe400078e000c */
        /* <DEDUP_REMOVED lines=11> */
[----:B0-----:R-:W-:Y:S01]  /*9e70*/  @P3 IMAD.MOV.U32 R6, RZ, RZ, R12 ;  /* 0x000000ffff063224 */ /* 0x001fe200078e000c */
[----:B------:R-:W-:-:S05]  /*9e80*/  @P3 MOV R7, R13 ;  /* 0x0000000d00073202 */ /* 0x000fca0000000f00 */
        /* <DEDUP_REMOVED lines=29> */
[----:B------:R-:W-:Y:S02]  /*a060*/  ISETP.GT.AND P5, PT, R0, 0x51, P1 ;  /* 0x000000510000780c */ /* 0x000fe40000fa4270 */
[----:B0-----:R-:W-:Y:S01]  /*a070*/  @P0 MOV R6, R12 ;  /* 0x0000000c00060202 */ /* 0x001fe20000000f00 */
        /* <DEDUP_REMOVED lines=23> */
[----:B0-----:R-:W-:Y:S01]  /*a1f0*/  @P0 IMAD.MOV.U32 R6, RZ, RZ, R12 ;  /* 0x000000ffff060224 */ /* 0x001fe200078e000c */
[----:B------:R-:W-:-:S05]  /*a200*/  @P0 MOV R7, R13 ;  /* 0x0000000d00070202 */ /* 0x000fca0000000f00 */
        /* <DEDUP_REMOVED lines=25> */
[----:B------:R-:W-:Y:S02]  /*a3a0*/  ISETP.GT.AND P0, PT, R0, 0x70, P2 ;  /* 0x000000700000780c */ /* 0x000fe40001704270 */
[----:B0-----:R-:W-:Y:S01]  /*a3b0*/  @P3 MOV R6, R12 ;  /* 0x0000000c00063202 */ /* 0x001fe20000000f00 */
[----:B------:R-:W-:-:S05]  /*a3c0*/  @P3 IMAD.MOV.U32 R7, RZ, RZ, R13 ;  /* 0x000000ffff073224 */ /* 0x000fca00078e000d */
[----:B------:R0:W-:Y:S01]  /*a3d0*/  @P3 STG.E.U16 desc[UR36][R6.64+0xd2], R79 ;  /* 0x0000d24f06003986 */ /* 0x0001e2000c101524 */
[C---:B------:R-:W-:Y:S02]  /*a3e0*/  ISETP.GT.AND P3, PT, R0.reuse, 0x78, P1 ;  /* 0x000000780000780c */ /* 0x040fe40000f64270 */
[C---:B------:R-:W-:Y:S01]  /*a3f0*/  ISETP.GT.AND P1, PT, R0.reuse, 0x79, P1 ;  /* 0x000000790000780c */ /* 0x040fe20000f24270 */
[----:B------:R-:W-:Y:S01]  /*a400*/  @P4 STG.E.U16 desc[UR36][R4.64+0xe0], R80 ;  /* 0x0000e05004004986 */ /* 0x000fe2000c101524 */
[----:B------:R-:W-:-:S03]  /*a410*/  ISETP.GT.AND P4, PT, R0, 0x71, P2 ;  /* 0x000000710000780c */ /* 0x000fc60001784270 */
[----:B------:R-:W-:Y:S01]  /*a420*/  @P5 STG.E.U16 desc[UR36][R4.64+0xe2], R81 ;  /* 0x0000e25104005986 */ /* 0x000fe2000c101524 */
[C---:B------:R-:W-:Y:S02]  /*a430*/  ISETP.GT.AND P5, PT, R0.reuse, 0x78, P2 ;  /* 0x000000780000780c */ /* 0x040fe400017a4270 */
[----:B------:R-:W-:Y:S01]  /*a440*/  ISETP.GT.AND P2, PT, R0, 0x79, P2 ;  /* 0x000000790000780c */ /* 0x000fe20001744270 */
[----:B0-----:R-:W-:Y:S02]  /*a450*/  @P0 IMAD.MOV.U32 R6, RZ, RZ, R12 ;  /* 0x000000ffff060224 */ /* 0x001fe400078e000c */
[----:B------:R-:W-:-:S05]  /*a460*/  @P0 IMAD.MOV.U32 R7, RZ, RZ, R13 ;  /* 0x000000ffff070224 */ /* 0x000fca00078e000d */
[----:B------:R0:W-:Y:S02]  /*a470*/  @P0 STG.E.U16 desc[UR36][R6.64+0xe0], R82 ;  /* 0x0000e05206000986 */ /* 0x0001e4000c101524 */
[----:B0-----:R-:W-:Y:S02]  /*a480*/  @P4 IMAD.MOV.U32 R6, RZ, RZ, R12 ;  /* 0x000000ffff064224 */ /* 0x001fe400078e000c */
[----:B------:R-:W-:-:S05]  /*a490*/  @P4 IMAD.MOV.U32 R7, RZ, RZ, R13 ;  /* 0x000000ffff074224 */ /* 0x000fca00078e000d */
[----:B------:R-:W-:Y:S04]  /*a4a0*/  @P4 STG.E.U16 desc[UR36][R6.64+0xe2], R83 ;  /* 0x0000e25306004986 */ /* 0x000fe8000c101524 */
[----:B------:R-:W-:Y:S04]  /*a4b0*/  @P3 STG.E.U16 desc[UR36][R4.64+0xf0], R84 ;  /* 0x0000f05404003986 */ /* 0x000fe8000c101524 */
[----:B------:R0:W-:Y:S02]  /*a4c0*/  @P1 STG.E.U16 desc[UR36][R4.64+0xf2], R85 ;  /* 0x0000f25504001986 */ /* 0x0001e4000c101524 */
[----:B0-----:R-:W-:-:S02]  /*a4d0*/  @P5 IMAD.MOV.U32 R4, RZ, RZ, R12 ;  /* 0x000000ffff045224 */ /* 0x001fc400078e000c */
[----:B------:R-:W-:-:S05]  /*a4e0*/  @P5 IMAD.MOV.U32 R5, RZ, RZ, R13 ;  /* 0x000000ffff055224 */ /* 0x000fca00078e000d */
[----:B------:R0:W-:Y:S04]  /*a4f0*/  @P5 STG.E.U16 desc[UR36][R4.64+0xf0], R86 ;  /* 0x0000f05604005986 */ /* 0x0001e8000c101524 */
[----:B------:R0:W-:Y:S02]  /*a500*/  @P2 STG.E.U16 desc[UR36][R12.64+0xf2], R87 ;  /* 0x0000f2570c002986 */ /* 0x0001e4000c101524 */
.L_x_280:
[----:B------:R-:W-:Y:S05]  /*a510*/  BSYNC B0 ;  /* 0x0000000000007941 */ /* 0x000fea0003800000 */
.L_x_28:
[----:B------:R-:W-:Y:S01]  /*a520*/  ULDC UR4, c[0x0][0xc] ;  /* 0x0000030000047ab9 */ /* 0x000fe20000000800 */
[----:B------:R-:W-:Y:S01]  /*a530*/  ULDC UR5, c[0x0][0x10] ;  /* 0x0000040000057ab9 */ /* 0x000fe20000000800 */
[----:B0-----:R-:W0:Y:S01]  /*a540*/  LDC R3, c[0x0][0x14] ;  /* 0x00000500ff037b82 */ /* 0x001e220000000800 */
[----:B------:R-:W-:Y:S01]  /*a550*/  UIMAD.WIDE.U32 UR4, UR4, UR5, URZ ;  /* 0x00000005040472a5 */ /* 0x000fe2000f8e003f */
[----:B------:R-:W-:Y:S01]  /*a560*/  PRMT R0, RZ, 0x7610, R0 ;  /* 0x00007610ff007816 */ /* 0x000fe20000000000 */
[----:B------:R-:W-:Y:S01]  /*a570*/  IMAD.MOV.U32 R23, RZ, RZ, -0x1 ;  /* 0xffffffffff177424 */ /* 0x000fe200078e00ff */
[----:B------:R-:W-:-:S03]  /*a580*/  MOV R153, 0xffffffff ;  /* 0xffffffff00997802 */ /* 0x000fc60000000f00 */
[----:B0-----:R-:W-:-:S04]  /*a590*/  IMAD.WIDE.U32 R16, R3, UR4, R16 ;  /* 0x0000000403107c25 */ /* 0x001fc8000f8e0010 */
[----:B------:R-:W-:Y:S01]  /*a5a0*/  IMAD R3, R3, UR5, RZ ;  /* 0x0000000503037c24 */ /* 0x000fe2000f8e02ff */
[----:B------:R-:W-:Y:S02]  /*a5b0*/  ULDC.64 UR4, c[0x0][0x650] ;  /* 0x0001940000047ab9 */ /* 0x000fe40000000a00 */
[----:B------:R-:W-:Y:S01]  /*a5c0*/  ISETP.GE.U32.AND P0, PT, R16, UR4, PT ;  /* 0x0000000410007c0c */ /* 0x000fe2000bf06070 */
[----:B------:R-:W-:-:S05]  /*a5d0*/  IMAD.IADD R17, R17, 0x1, R3 ;  /* 0x0000000111117824 */ /* 0x000fca00078e0203 */
[----:B------:R-:W-:-:S13]  /*a5e0*/  ISETP.GE.U32.AND.EX P0, PT, R17, UR5, PT, P0 ;  /* 0x0000000511007c0c */ /* 0x000fda000bf06100 */
[----:B------:R-:W-:Y:S05]  /*a5f0*/  @P0 BRA `(.L_x_281) ;  /* 0x0000000400640947 */ /* 0x000fea0003800000 */
[----:B------:R-:W0:Y:S01]  /*a600*/  S2R R12, SR_CTAID.X ;  /* 0x00000000000c7919 */ /* 0x000e220000002500 */
[----:B-12---:R-:W1:Y:S01]  /*a610*/  LDC.64 R10, c[0x0][0x628] ;  /* 0x00018a00ff0a7b82 */ /* 0x006e620000000a00 */
[----:B------:R-:W-:Y:S01]  /*a620*/  ULDC UR4, c[0x0][0x150] ;  /* 0x0000540000047ab9 */ /* 0x000fe20000000800 */
[----:B------:R-:W-:Y:S01]  /*a630*/  IMAD.MOV.U32 R8, RZ, RZ, R16 ;  /* 0x000000ffff087224 */ /* 0x000fe200078e0010 */
[----:B------:R-:W2:Y:S01]  /*a640*/  S2R R24, SR_CTAID.Y ;  /* 0x0000000000187919 */ /* 0x000ea20000002600 */
[----:B------:R-:W-:-:S04]  /*a650*/  IMAD.MOV.U32 R9, RZ, RZ, R17 ;  /* 0x000000ffff097224 */ /* 0x000fc800078e0011 */
[----:B------:R-:W2:Y:S08]  /*a660*/  LDC R21, c[0x0][0x144] ;  /* 0x00005100ff157b82 */ /* 0x000eb00000000800 */
[----:B------:R-:W2:Y:S08]  /*a670*/  LDC R0, c[0x0][0x630] ;  /* 0x00018c00ff007b82 */ /* 0x000eb00000000800 */
[----:B------:R-:W2:Y:S01]  /*a680*/  LDC.64 R14, c[0x0][0x620] ;  /* 0x00018800ff0e7b82 */ /* 0x000ea20000000a00 */
[----:B-1----:R-:W-:-:S04]  /*a690*/  ISETP.NE.U32.AND P0, PT, R10, RZ, PT ;  /* 0x000000ff0a00720c */ /* 0x002fc80003f05070 */
[----:B------:R-:W-:Y:S02]  /*a6a0*/  ISETP.NE.AND.EX P0, PT, R11, RZ, PT, P0 ;  /* 0x000000ff0b00720c */ /* 0x000fe40003f05300 */
[----:B0-----:R-:W-:-:S05]  /*a6b0*/  I2FP.F32.U32 R3, R12 ;  /* 0x0000000c00037245 */ /* 0x001fca0000201000 */
[----:B------:R-:W-:-:S04]  /*a6c0*/  FMUL R3, R3, UR4 ;  /* 0x0000000403037c20 */ /* 0x000fc80008400000 */
[----:B------:R0:W1:Y:S02]  /*a6d0*/  F2I.U32.TRUNC.NTZ R20, R3 ;  /* 0x0000000300147305 */ /* 0x000064000020f000 */
[----:B------:R-:W-:Y:S05]  /*a6e0*/  @!P0 BRA `(.L_x_282) ;  /* 0x0000000000288947 */ /* 0x000fea0003800000 */
[----:B0-----:R-:W0:Y:S02]  /*a6f0*/  LDC R3, c[0x0][0x634] ;  /* 0x00018d00ff037b82 */ /* 0x001e240000000800 */
        /* <DEDUP_REMOVED lines=9> */
.L_x_282:
[----:B------:R-:W3:Y:S01]  /*a790*/  LDC.64 R28, c[0x0][0x640] ;  /* 0x00019000ff1c7b82 */ /* 0x000ee20000000a00 */
[-CC-:B--2---:R-:W-:Y:S01]  /*a7a0*/  SHF.R.U64 R23, R8, R0.reuse, R9.reuse ;  /* 0x0000000008177219 */ /* 0x184fe20000001209 */
[----:B-1----:R-:W-:Y:S01]  /*a7b0*/  IMAD.MOV R20, RZ, RZ, -R20 ;  /* 0x000000ffff147224 */ /* 0x002fe200078e0a14 */
[----:B------:R-:W-:Y:S01]  /*a7c0*/  SHF.R.U32.HI R0, RZ, R0, R9 ;  /* 0x00000000ff007219 */ /* 0x000fe20000011609 */
[----:B------:R-:W-:Y:S01]  /*a7d0*/  ULDC UR4, c[0x0][0x154] ;  /* 0x0000550000047ab9 */ /* 0x000fe20000000800 */
[----:B0-----:R-:W-:Y:S01]  /*a7e0*/  IADD3 R3, P0, RZ, -R23, RZ ;  /* 0x80000017ff037210 */ /* 0x001fe20007f1e0ff */
[----:B------:R-:W-:Y:S02]  /*a7f0*/  IMAD R21, R21, R20, R12 ;  /* 0x0000001415157224 */ /* 0x000fe400078e020c */
[----:B------:R-:W0:Y:S01]  /*a800*/  LDC R6, c[0x0][0x618] ;  /* 0x00018600ff067b82 */ /* 0x000e220000000800 */
[----:B------:R-:W-:Y:S02]  /*a810*/  IMAD.MOV.U32 R7, RZ, RZ, 0x1 ;  /* 0x00000001ff077424 */ /* 0x000fe400078e00ff */
[----:B------:R-:W-:-:S04]  /*a820*/  IMAD.X R5, RZ, RZ, ~R0, P0 ;  /* 0x000000ffff057224 */ /* 0x000fc800000e0e00 */
[-C--:B------:R-:W-:Y:S01]  /*a830*/  IMAD R0, R5, R14.reuse, RZ ;  /* 0x0000000e05007224 */ /* 0x080fe200078e02ff */
[----:B------:R-:W1:Y:S01]  /*a840*/  LDC R8, c[0x0][0x608] ;  /* 0x00018200ff087b82 */ /* 0x000e620000000800 */
[----:B------:R-:W-:-:S04]  /*a850*/  IMAD.WIDE.U32 R4, R3, R14, R16 ;  /* 0x0000000e03047225 */ /* 0x000fc800078e0010 */
[----:B------:R-:W-:Y:S01]  /*a860*/  IMAD R3, R3, R15, R0 ;  /* 0x0000000f03037224 */ /* 0x000fe200078e0200 */
[----:B------:R-:W-:Y:S02]  /*a870*/  I2FP.F32.U32 R0, R24 ;  /* 0x0000001800007245 */ /* 0x000fe40000201000 */
[----:B------:R-:W2:Y:S01]  /*a880*/  LDC R26, c[0x0][0x658] ;  /* 0x00019600ff1a7b82 */ /* 0x000ea20000000800 */
[----:B---3--:R-:W-:Y:S02]  /*a890*/  ISETP.NE.U32.AND P0, PT, R28, RZ, PT ;  /* 0x000000ff1c00720c */ /* 0x008fe40003f05070 */
[----:B------:R-:W-:Y:S01]  /*a8a0*/  IADD3 R3, R5, R3, RZ ;  /* 0x0000000305037210 */ /* 0x000fe20007ffe0ff */
[----:B------:R-:W-:Y:S01]  /*a8b0*/  FMUL R0, R0, UR4 ;  /* 0x0000000400007c20 */ /* 0x000fe20008400000 */
[----:B------:R-:W-:Y:S01]  /*a8c0*/  ISETP.NE.AND.EX P0, PT, R29, RZ, PT, P0 ;  /* 0x000000ff1d00720c */ /* 0x000fe20003f05300 */
[----:B------:R-:W-:Y:S02]  /*a8d0*/  IMAD.MOV.U32 R5, RZ, RZ, -0x1 ;  /* 0xffffffffff057424 */ /* 0x000fe400078e00ff */
[----:B------:R-:W3:Y:S01]  /*a8e0*/  LDC R15, c[0x0][0x148] ;  /* 0x00005200ff0f7b82 */ /* 0x000ee20000000800 */
[-CC-:B0-----:R-:W-:Y:S01]  /*a8f0*/  SHF.R.U64 R12, R4, R6.reuse, R3.reuse ;  /* 0x00000006040c7219 */ /* 0x181fe20000001203 */
[----:B------:R0:W0:Y:S01]  /*a900*/  F2I.U32.TRUNC.NTZ R13, R0 ;  /* 0x00000000000d7305 */ /* 0x000022000020f000 */
[----:B------:R-:W-:-:S05]  /*a910*/  SHF.R.U32.HI R3, RZ, R6, R3 ;  /* 0x00000006ff037219 */ /* 0x000fca0000011603 */
[----:B------:R-:W0:Y:S01]  /*a920*/  LDC R20, c[0x0][0x600] ;  /* 0x00018000ff147b82 */ /* 0x000e220000000800 */
[-CC-:B-1----:R-:W-:Y:S02]  /*a930*/  SHF.R.U64 R10, R12, R8.reuse, R3.reuse ;  /* 0x000000080c0a7219 */ /* 0x182fe40000001203 */
[----:B------:R-:W-:-:S05]  /*a940*/  SHF.R.U32.HI R3, RZ, R8, R3 ;  /* 0x00000008ff037219 */ /* 0x000fca0000011603 */
[----:B------:R-:W1:Y:S01]  /*a950*/  LDC R27, c[0x0][0x648] ;  /* 0x00019200ff1b7b82 */ /* 0x000e620000000800 */
[-C--:B--2---:R-:W-:Y:S02]  /*a960*/  SHF.L.U32 R4, R5, R26.reuse, RZ ;  /* 0x0000001a05047219 */ /* 0x084fe400000006ff */
[--C-:B------:R-:W-:Y:S02]  /*a970*/  SHF.R.U64 R14, R10, R26, R3.reuse ;  /* 0x0000001a0a0e7219 */ /* 0x100fe40000001203 */
[----:B------:R-:W-:Y:S02]  /*a980*/  LOP3.LUT R25, RZ, R4, RZ, 0x33, !PT ;  /* 0x00000004ff197212 */ /* 0x000fe400078e33ff */
[-C--:B------:R-:W-:Y:S01]  /*a990*/  SHF.R.U32.HI R5, RZ, R26.reuse, R3 ;  /* 0x0000001aff057219 */ /* 0x080fe20000011603 */
[----:B------:R-:W2:Y:S01]  /*a9a0*/  LDC R30, c[0x0][0x638] ;  /* 0x00018e00ff1e7b82 */ /* 0x000ea20000000800 */
[----:B------:R-:W-:Y:S01]  /*a9b0*/  SHF.L.U32 R152, R7, R26, RZ ;  /* 0x0000001a07987219 */ /* 0x000fe200000006ff */
[----:B------:R-:W-:-:S06]  /*a9c0*/  IMAD.MOV.U32 R4, RZ, RZ, R14 ;  /* 0x000000ffff047224 */ /* 0x000fcc00078e000e */
[----:B------:R-:W0:Y:S01]  /*a9d0*/  LDC R31, c[0x0][0x610] ;  /* 0x00018400ff1f7b82 */ /* 0x000e220000000800 */
[----:B------:R-:W-:Y:S05]  /*a9e0*/  @!P0 BRA `(.L_x_283) ;  /* 0x0000000000288947 */ /* 0x000fea0003800000 */
[----:B------:R-:W4:Y:S02]  /*a9f0*/  LDC R3, c[0x0][0x64c] ;  /* 0x00019300ff037b82 */ /* 0x000f240000000800 */
[----:B----4-:R-:W-:-:S05]  /*aa00*/  IADD3 R3, P0, R14, R3, RZ ;  /* 0x000000030e037210 */ /* 0x010fca0007f1e0ff */
        /* <DEDUP_REMOVED lines=8> */
.L_x_283:
[----:B------:R-:W-:Y:S01]  /*aa90*/  ISETP.NE.AND P0, PT, R2, 0x1, PT ;  /* 0x000000010200780c */ /* 0x000fe20003f05270 */
[----:B0-----:R-:W-:Y:S01]  /*aaa0*/  VIADD R7, R20, 0xffffffff ;  /* 0xffffffff14077836 */ /* 0x001fe20000000000 */
[----:B-1----:R-:W-:Y:S01]  /*aab0*/  SHF.R.U64 R0, R4, R27, R5 ;  /* 0x0000001b04007219 */ /* 0x002fe20000001205 */
[----:B------:R-:W-:Y:S01]  /*aac0*/  IMAD.MOV R13, RZ, RZ, -R13 ;  /* 0x000000ffff0d7224 */ /* 0x000fe200078e0a0d */
[----:B------:R-:W-:Y:S01]  /*aad0*/  LOP3.LUT R5, R10, R25, RZ, 0xc0, !PT ;  /* 0x000000190a057212 */ /* 0x000fe200078ec0ff */
[----:B------:R-:W-:Y:S01]  /*aae0*/  IMAD.MOV.U32 R4, RZ, RZ, 0x1 ;  /* 0x00000001ff047424 */ /* 0x000fe200078e00ff */
[----:B------:R-:W-:-:S03]  /*aaf0*/  IADD3 R3, -R0, RZ, RZ ;  /* 0x000000ff00037210 */ /* 0x000fc60007ffe1ff */
[----:B------:R-:W-:Y:S01]  /*ab00*/  IMAD R152, R152, R0, R5 ;  /* 0x0000000098987224 */ /* 0x000fe200078e0205 */
[----:B------:R-:W-:Y:S01]  /*ab10*/  LOP3.LUT R5, R12, R7, RZ, 0xc0, !PT ;  /* 0x000000070c057212 */ /* 0x000fe200078ec0ff */
[----:B--2---:R-:W-:Y:S02]  /*ab20*/  IMAD R0, R3, R30, R14 ;  /* 0x0000001e03007224 */ /* 0x004fe400078e020e */
[----:B---3--:R-:W-:Y:S02]  /*ab30*/  @P0 IMAD R21, R15, R13, R24 ;  /* 0x0000000d0f150224 */ /* 0x008fe400078e0218 */
[----:B------:R-:W-:Y:S01]  /*ab40*/  IMAD R3, R0, R20, R5 ;  /* 0x0000001400037224 */ /* 0x000fe200078e0205 */
[----:B------:R-:W-:Y:S01]  /*ab50*/  PRMT R0, R4, 0x7610, R0 ;  /* 0x0000761004007816 */ /* 0x000fe20000000000 */
[----:B------:R-:W-:-:S05]  /*ab60*/  IMAD R152, R152, R31, R21 ;  /* 0x0000001f98987224 */ /* 0x000fca00078e0215 */
[----:B------:R-:W-:Y:S02]  /*ab70*/  SEL R153, R3, R152, !P0 ;  /* 0x0000009803997207 */ /* 0x000fe40004000000 */
[----:B------:R-:W-:-:S07]  /*ab80*/  SEL R152, R152, R3, !P0 ;  /* 0x0000000398987207 */ /* 0x000fce0004000000 */
.L_x_281:
[----:B------:R-:W-:-:S13]  /*ab90*/  LOP3.LUT P0, RZ, R0, 0xff, RZ, 0xc0, !PT ;  /* 0x000000ff00ff7812 */ /* 0x000fda000780c0ff */
[----:B------:R-:W-:Y:S05]  /*aba0*/  @P0 BRA `(.L_x_284) ;  /* 0xffffff6000d80947 */ /* 0x000fea000383ffff */
[----:B------:R-:W-:Y:S05]  /*abb0*/  EXIT ;  /* 0x000000000000794d */ /* 0x000fea0003800000 */
.L_x_3:
[----:B0-----:R-:W-:Y:S01]  /*abc0*/  ULDC.64 UR4, c[0x0][0x650] ;  /* 0x0001940000047ab9 */ /* 0x001fe20000000a00 */
[----:B------:R-:W-:Y:S01]  /*abd0*/  PRMT R6, RZ, 0x7610, R6 ;  /* 0x00007610ff067816 */ /* 0x000fe20000000006 */
[----:B------:R-:W-:Y:S01]  /*abe0*/  IMAD.MOV.U32 R7, RZ, RZ, -0x1 ;  /* 0xffffffffff077424 */ /* 0x000fe200078e00ff */
[----:B------:R-:W-:Y:S01]  /*abf0*/  ISETP.GE.U32.AND P0, PT, R16, UR4, PT ;  /* 0x0000000410007c0c */ /* 0x000fe2000bf06070 */
[----:B------:R-:W-:Y:S02]  /*ac00*/  IMAD.MOV.U32 R9, RZ, RZ, -0x1 ;  /* 0xffffffffff097424 */ /* 0x000fe400078e00ff */
[----:B------:R-:W-:Y:S01]  /*ac10*/  IMAD.MOV.U32 R8, RZ, RZ, -0x1 ;  /* 0xffffffffff087424 */ /* 0x000fe200078e00ff */
        /* <DEDUP_REMOVED lines=15> */
[----:B------:R-:W-:Y:S01]  /*ad10*/  IMAD.WIDE.U32 R6, R11, R12, RZ ;  /* 0x0000000c0b067225 */ /* 0x000fe200078e00ff */
[----:B------:R-:W-:-:S03]  /*ad20*/  MOV R10, R9 ;  /* 0x00000009000a7202 */ /* 0x000fc60000000f00 */
[----:B------:R-:W-:Y:S01]  /*ad30*/  IMAD.X R11, RZ, RZ, RZ, P0 ;  /* 0x000000ffff0b7224 */ /* 0x000fe200000e06ff */
[----:B------:R-:W-:-:S05]  /*ad40*/  IADD3 RZ, P0, R7, R8, RZ ;  /* 0x0000000807ff7210 */ /* 0x000fca0007f1e0ff */
[----:B------:R-:W-:-:S08]  /*ad50*/  IMAD.WIDE.U32.X R10, R15, R13, R10, P0 ;  /* 0x0000000d0f0a7225 */ /* 0x000fd000000e040a */
.L_x_286:
[--C-:B------:R-:W-:Y:S01]  /*ad60*/  SHF.R.U64 R12, R10, R14, R11.reuse ;  /* 0x0000000e0a0c7219 */ /* 0x100fe2000000120b */
[----:B------:R-:W0:Y:S01]  /*ad70*/  LDC R22, c[0x0][0x618] ;  /* 0x00018600ff167b82 */ /* 0x000e220000000800 */
[----:B------:R-:W-:Y:S01]  /*ad80*/  I2FP.F32.U32 R6, R4 ;  /* 0x0000000400067245 */ /* 0x000fe20000201000 */
[----:B------:R-:W-:Y:S01]  /*ad90*/  ULDC UR4, c[0x0][0x150] ;  /* 0x0000540000047ab9 */ /* 0x000fe20000000800 */
[----:B------:R-:W-:Y:S02]  /*ada0*/  SHF.R.U32.HI R5, RZ, R14, R11 ;  /* 0x0000000eff057219 */ /* 0x000fe4000001160b */
[----:B------:R-:W-:Y:S01]  /*adb0*/  IADD3 R9, P0, RZ, -R12, RZ ;  /* 0x8000000cff097210 */ /* 0x000fe20007f1e0ff */
[----:B------:R-:W-:Y:S01]  /*adc0*/  FMUL R11, R6, UR4 ;  /* 0x00000004060b7c20 */ /* 0x000fe20008400000 */
[----:B------:R-:W-:Y:S01]  /*add0*/  ULDC UR4, c[0x0][0x154] ;  /* 0x0000550000047ab9 */ /* 0x000fe20000000800 */
[----:B------:R-:W1:Y:S02]  /*ade0*/  LDC.64 R24, c[0x0][0x640] ;  /* 0x00019000ff187b82 */ /* 0x000e640000000a00 */
[----:B------:R-:W-:-:S02]  /*adf0*/  IMAD.X R5, RZ, RZ, ~R5, P0 ;  /* 0x000000ffff057224 */ /* 0x000fc400000e0e05 */
[----:B------:R-:W2:Y:S01]  /*ae00*/  F2I.U32.TRUNC.NTZ R11, R11 ;  /* 0x0000000b000b7305 */ /* 0x000ea2000020f000 */
[----:B------:R-:W-:-:S03]  /*ae10*/  IMAD.WIDE.U32 R6, R9, R20, R16 ;  /* 0x0000001409067225 */ /* 0x000fc600078e0010 */
[----:B------:R-:W3:Y:S01]  /*ae20*/  LDC R13, c[0x0][0x144] ;  /* 0x00005100ff0d7b82 */ /* 0x000ee20000000800 */
[----:B------:R-:W-:-:S04]  /*ae30*/  IMAD R8, R5, R20, RZ ;  /* 0x0000001405087224 */ /* 0x000fc800078e02ff */
[----:B------:R-:W-:Y:S02]  /*ae40*/  IMAD R5, R9, R21, R8 ;  /* 0x0000001509057224 */ /* 0x000fe400078e0208 */
[----:B------:R-:W-:Y:S01]  /*ae50*/  IMAD.MOV.U32 R8, RZ, RZ, -0x1 ;  /* 0xffffffffff087424 */ /* 0x000fe200078e00ff */
[----:B------:R-:W4:Y:S01]  /*ae60*/  LDC R14, c[0x0][0x608] ;  /* 0x00018200ff0e7b82 */ /* 0x000f220000000800 */
[----:B------:R-:W-:Y:S01]  /*ae70*/  IMAD.IADD R5, R7, 0x1, R5 ;  /* 0x0000000107057824 */ /* 0x000fe200078e0205 */
[----:B------:R-:W-:-:S04]  /*ae80*/  I2FP.F32.U32 R7, R3 ;  /* 0x0000000300077245 */ /* 0x000fc80000201000 */
[-C--:B0-----:R-:W-:Y:S01]  /*ae90*/  SHF.R.U64 R10, R6, R22.reuse, R5 ;  /* 0x00000016060a7219 */ /* 0x081fe20000001205 */
[----:B--2---:R-:W-:Y:S01]  /*aea0*/  IMAD.MOV R6, RZ, RZ, -R11 ;  /* 0x000000ffff067224 */ /* 0x004fe200078e0a0b */
[----:B------:R-:W0:Y:S01]  /*aeb0*/  LDC R9, c[0x0][0x658] ;  /* 0x00019600ff097b82 */ /* 0x000e220000000800 */
[----:B-1----:R-:W-:Y:S01]  /*aec0*/  ISETP.NE.U32.AND P0, PT, R24, RZ, PT ;  /* 0x000000ff1800720c */ /* 0x002fe20003f05070 */
[----:B------:R-:W-:Y:S01]  /*aed0*/  FMUL R7, R7, UR4 ;  /* 0x0000000407077c20 */ /* 0x000fe20008400000 */
[----:B------:R-:W-:Y:S02]  /*aee0*/  SHF.R.U32.HI R5, RZ, R22, R5 ;  /* 0x00000016ff057219 */ /* 0x000fe40000011605 */
[----:B------:R-:W-:-:S03]  /*aef0*/  ISETP.NE.AND.EX P0, PT, R25, RZ, PT, P0 ;  /* 0x000000ff1900720c */ /* 0x000fc60003f05300 */
[----:B------:R-:W1:Y:S01]  /*af00*/  LDC R20, c[0x0][0x148] ;  /* 0x00005200ff147b82 */ /* 0x000e620000000800 */
[----:B---3--:R-:W-:Y:S02]  /*af10*/  IMAD R23, R13, R6, R4 ;  /* 0x000000060d177224 */ /* 0x008fe400078e0204 */
[----:B------:R-:W-:-:S05]  /*af20*/  IMAD.MOV.U32 R6, RZ, RZ, 0x1 ;  /* 0x00000001ff067424 */ /* 0x000fca00078e00ff */
[----:B------:R-:W2:Y:S01]  /*af30*/  LDC R21, c[0x0][0x600] ;  /* 0x00018000ff157b82 */ /* 0x000ea20000000800 */
[-CC-:B----4-:R-:W-:Y:S02]  /*af40*/  SHF.R.U64 R13, R10, R14.reuse, R5.reuse ;  /* 0x0000000e0a0d7219 */ /* 0x190fe40000001205 */
[----:B------:R-:W-:Y:S02]  /*af50*/  SHF.R.U32.HI R4, RZ, R14, R5 ;  /* 0x0000000eff047219 */ /* 0x000fe40000011605 */
[----:B------:R3:W4:Y:S03]  /*af60*/  F2I.U32.TRUNC.NTZ R14, R7 ;  /* 0x00000007000e7305 */ /* 0x000726000020f000 */
[----:B------:R-:W1:Y:S01]  /*af70*/  LDC R26, c[0x0][0x648] ;  /* 0x00019200ff1a7b82 */ /* 0x000e620000000800 */
[-C--:B0-----:R-:W-:Y:S02]  /*af80*/  SHF.R.U64 R15, R13, R9.reuse, R4 ;  /* 0x000000090d0f7219 */ /* 0x081fe40000001204 */
[----:B------:R-:W-:-:S02]  /*af90*/  SHF.L.U32 R8, R8, R9, RZ ;  /* 0x0000000908087219 */ /* 0x000fc400000006ff */
[-C--:B------:R-:W-:Y:S01]  /*afa0*/  SHF.R.U32.HI R5, RZ, R9.reuse, R4 ;  /* 0x00000009ff057219 */ /* 0x080fe20000011604 */
[----:B------:R-:W-:Y:S01]  /*afb0*/  IMAD.MOV.U32 R4, RZ, RZ, R15 ;  /* 0x000000ffff047224 */ /* 0x000fe200078e000f */
[----:B------:R-:W-:Y:S01]  /*afc0*/  SHF.L.U32 R22, R6, R9, RZ ;  /* 0x0000000906167219 */ /* 0x000fe200000006ff */
[----:B------:R-:W0:Y:S01]  /*afd0*/  LDC R27, c[0x0][0x638] ;  /* 0x00018e00ff1b7b82 */ /* 0x000e220000000800 */
[----:B------:R-:W-:-:S07]  /*afe0*/  LOP3.LUT R28, RZ, R8, RZ, 0x33, !PT ;  /* 0x00000008ff1c7212 */ /* 0x000fce00078e33ff */
[----:B------:R-:W0:Y:S01]  /*aff0*/  LDC R29, c[0x0][0x610] ;  /* 0x00018400ff1d7b82 */ /* 0x000e220000000800 */
[----:B---34-:R-:W-:Y:S05]  /*b000*/  @!P0 BRA `(.L_x_287) ;  /* 0x0000000000288947 */ /* 0x018fea0003800000 */
[----:B------:R-:W3:Y:S02]  /*b010*/  LDC R4, c[0x0][0x64c] ;  /* 0x00019300ff047b82 */ /* 0x000ee40000000800 */
[----:B---3--:R-:W-:-:S05]  /*b020*/  IADD3 R9, P0, R15, R4, RZ ;  /* 0x000000040f097210 */ /* 0x008fca0007f1e0ff */
[----:B------:R-:W-:-:S04]  /*b030*/  IMAD.X R11, RZ, RZ, R5, P0 ;  /* 0x000000ffff0b7224 */ /* 0x000fc800000e0605 */
[----:B------:R-:W-:-:S04]  /*b040*/  IMAD.WIDE.U32 R4, R11, R24, RZ ;  /* 0x000000180b047225 */ /* 0x000fc800078e00ff */
[----:B------:R-:W-:-:S04]  /*b050*/  IMAD.WIDE.U32 R6, P0, R9, R25, R4 ;  /* 0x0000001909067225 */ /* 0x000fc80007800004 */
[----:B------:R-:W-:Y:S01]  /*b060*/  IMAD.WIDE.U32 R4, R9, R24, RZ ;  /* 0x0000001809047225 */ /* 0x000fe200078e00ff */
[----:B------:R-:W-:-:S03]  /*b070*/  IADD3.X R9, RZ, RZ, RZ, P0, !PT ;  /* 0x000000ffff097210 */ /* 0x000fc600007fe4ff */
[----:B------:R-:W-:Y:S01]  /*b080*/  IMAD.MOV.U32 R8, RZ, RZ, R7 ;  /* 0x000000ffff087224 */ /* 0x000fe200078e0007 */
[----:B------:R-:W-:-:S05]  /*b090*/  IADD3 RZ, P0, R5, R6, RZ ;  /* 0x0000000605ff7210 */ /* 0x000fca0007f1e0ff */
[----:B------:R-:W-:-:S08]  /*b0a0*/  IMAD.WIDE.U32.X R4, R11, R25, R8, P0 ;  /* 0x000000190b047225 */ /* 0x000fd000000e0408 */
.L_x_287:
[----:B------:R-:W-:Y:S01]  /*b0b0*/  ISETP.NE.AND P0, PT, R2, 0x1, PT ;  /* 0x000000010200780c */ /* 0x000fe20003f05270 */
[----:B--2---:R-:W-:Y:S01]  /*b0c0*/  VIADD R7, R21, 0xffffffff ;  /* 0xffffffff15077836 */ /* 0x004fe20000000000 */
[----:B-1----:R-:W-:Y:S01]  /*b0d0*/  SHF.R.U64 R5, R4, R26, R5 ;  /* 0x0000001a04057219 */ /* 0x002fe20000001205 */
[----:B------:R-:W-:Y:S01]  /*b0e0*/  IMAD.MOV R14, RZ, RZ, -R14 ;  /* 0x000000ffff0e7224 */ /* 0x000fe200078e0a0e */
[----:B------:R-:W-:Y:S01]  /*b0f0*/  LOP3.LUT R4, R13, R28, RZ, 0xc0, !PT ;  /* 0x0000001c0d047212 */ /* 0x000fe200078ec0ff */
[----:B------:R-:W-:Y:S01]  /*b100*/  IMAD.MOV.U32 R8, RZ, RZ, R12 ;  /* 0x000000ffff087224 */ /* 0x000fe200078e000c */
[----:B------:R-:W-:Y:S01]  /*b110*/  LOP3.LUT R10, R10, R7, RZ, 0xc0, !PT ;  /* 0x000000070a0a7212 */ /* 0x000fe200078ec0ff */
[----:B------:R-:W-:Y:S02]  /*b120*/  IMAD.MOV R6, RZ, RZ, -R5 ;  /* 0x000000ffff067224 */ /* 0x000fe400078e0a05 */
[----:B------:R-:W-:-:S04]  /*b130*/  IMAD R4, R22, R5, R4 ;  /* 0x0000000516047224 */ /* 0x000fc800078e0204 */
[----:B------:R-:W-:Y:S02]  /*b140*/  @P0 IMAD R23, R20, R14, R3 ;  /* 0x0000000e14170224 */ /* 0x000fe400078e0203 */
[----:B0-----:R-:W-:Y:S02]  /*b150*/  IMAD R3, R6, R27, R15 ;  /* 0x0000001b06037224 */ /* 0x001fe400078e020f */
[----:B------:R-:W-:Y:S02]  /*b160*/  IMAD R7, R4, R29, R23 ;  /* 0x0000001d04077224 */ /* 0x000fe400078e0217 */
[----:B------:R-:W-:Y:S02]  /*b170*/  IMAD R4, R3, R21, R10 ;  /* 0x0000001503047224 */ /* 0x000fe400078e020a */
[----:B------:R-:W-:-:S03]  /*b180*/  IMAD.MOV.U32 R6, RZ, RZ, 0x1 ;  /* 0x00000001ff067424 */ /* 0x000fc600078e00ff */
[----:B------:R-:W-:Y:S02]  /*b190*/  SEL R9, R4, R7, !P0 ;  /* 0x0000000704097207 */ /* 0x000fe40004000000 */
[----:B------:R-:W-:-:S07]  /*b1a0*/  SEL R7, R7, R4, !P0 ;  /* 0x0000000407077207 */ /* 0x000fce0004000000 */
.L_x_285:
[----:B------:R-:W-:-:S08]  /*b1b0*/  NOP ;  /* 0x0000000000007918 */ /* 0x000fd00000000000 */
[----:B------:R-:W0:-:S00]  /*b1c0*/  USETMAXREG.DEALLOC.CTAPOOL 0x28 ;  /* 0x00000028000079c8 */ /* 0x000e0000080e0500 */
[----:B0-----:R-:W-:-:S13]  /*b1d0*/  ISETP.NE.AND P0, PT, R0, RZ, PT ;  /* 0x000000ff0000720c */ /* 0x001fda0003f05270 */
[----:B------:R-:W-:Y:S05]  /*b1e0*/  @P0 EXIT ;  /* 0x000000000000094d */ /* 0x000fea0003800000 */
[----:B------:R-:W-:Y:S01]  /*b1f0*/  LOP3.LUT P0, RZ, R6, 0xff, RZ, 0xc0, !PT ;  /* 0x000000ff06ff7812 */ /* 0x000fe2000780c0ff */
[----:B------:R-:W-:Y:S01]  /*b200*/  IMAD.MOV.U32 R0, RZ, RZ, 0x1 ;  /* 0x00000001ff007424 */ /* 0x000fe200078e00ff */
[----:B------:R-:W-:-:S11]  /*b210*/  MOV R12, RZ ;  /* 0x000000ff000c7202 */ /* 0x000fd60000000f00 */
[----:B------:R-:W-:Y:S05]  /*b220*/  @!P0 BRA `(.L_x_288) ;  /* 0x0000000c00308947 */ /* 0x000fea0003800000 */
[----:B------:R-:W0:Y:S01]  /*b230*/  LDC R0, c[0x0][0x28c] ;  /* 0x0000a300ff007b82 */ /* 0x000e220000000800 */
[----:B------:R-:W-:Y:S01]  /*b240*/  ULDC UR5, c[0x0][0x600] ;  /* 0x0001800000057ab9 */ /* 0x000fe20000000800 */
[----:B------:R-:W-:Y:S01]  /*b250*/  ULDC UR4, c[0x0][0xc] ;  /* 0x0000030000047ab9 */ /* 0x000fe20000000800 */
[----:B------:R-:W-:Y:S01]  /*b260*/  UIADD3 UR16, UR5, -0x1, URZ ;  /* 0xffffffff05107890 */ /* 0x000fe2000fffe03f */
[C---:B------:R-:W-:Y:S01]  /*b270*/  LOP3.LUT P2, RZ, R18.reuse, 0x7f, RZ, 0xc0, !PT ;  /* 0x0000007f12ff7812 */ /* 0x040fe2000784c0ff */
[----:B------:R-:W-:Y:S01]  /*b280*/  ULDC UR6, c[0x0][0x658] ;  /* 0x0001960000067ab9 */ /* 0x000fe20000000800 */
[----:B------:R-:W-:Y:S01]  /*b290*/  ULDC UR5, c[0x0][0x10] ;  /* 0x0000040000057ab9 */ /* 0x000fe20000000800 */
[----:B------:R-:W-:Y:S01]  /*b2a0*/  UMOV UR7, 0xffffffff ;  /* 0xffffffff00077882 */ /* 0x000fe20000000000 */
[----:B------:R-:W-:Y:S01]  /*b2b0*/  UMOV UR8, 0x1 ;  /* 0x0000000100087882 */ /* 0x000fe20000000000 */
[----:B------:R-:W-:Y:S01]  /*b2c0*/  UIMAD.WIDE.U32 UR4, UR4, UR5, URZ ;  /* 0x00000005040472a5 */ /* 0x000fe2000f8e003f */
[----:B------:R-:W-:Y:S01]  /*b2d0*/  LOP3.LUT P0, RZ, R18, 0x1f, RZ, 0xc0, !PT ;  /* 0x0000001f12ff7812 */ /* 0x000fe2000780c0ff */
[----:B------:R-:W-:Y:S01]  /*b2e0*/  USHF.L.U32 UR7, UR7, UR6, URZ ;  /* 0x0000000607077299 */ /* 0x000fe2000800063f */
[----:B------:R-:W-:Y:S01]  /*b2f0*/  BSSY B0, `(.L_x_288) ;  /* 0x00000bf000007945 */ /* 0x000fe20003800000 */
[----:B------:R-:W-:Y:S01]  /*b300*/  USHF.L.U32 UR18, UR8, UR6, URZ ;  /* 0x0000000608127299 */ /* 0x000fe2000800063f */
[----:B------:R-:W-:Y:S01]  /*b310*/  IMAD.MOV.U32 R13, RZ, RZ, 0x1 ;  /* 0x00000001ff0d7424 */ /* 0x000fe200078e00ff */
[----:B------:R-:W-:Y:S01]  /*b320*/  LOP3.LUT R11, R19, 0x2, RZ, 0xfc, !PT ;  /* 0x00000002130b7812 */ /* 0x000fe200078efcff */
[----:B------:R-:W-:Y:S01]  /*b330*/  ULDC UR6, c[0x0][0x14] ;  /* 0x0000050000067ab9 */ /* 0x000fe20000000800 */
[----:B------:R-:W-:Y:S01]  /*b340*/  PLOP3.LUT P0, PT, P0, P2, PT, 0x8a, 0x0 ;  /* 0x000000000000781c */ /* 0x000fe20000705172 */
[----:B------:R-:W-:Y:S01]  /*b350*/  UIMAD.WIDE.U32 UR20, UR4, UR6, URZ ;  /* 0x00000006041472a5 */ /* 0x000fe2000f8e003f */
[----:B------:R-:W-:Y:S01]  /*b360*/  IMAD.MOV.U32 R12, RZ, RZ, RZ ;  /* 0x000000ffff0c7224 */ /* 0x000fe200078e00ff */
[----:B------:R-:W-:-:S02]  /*b370*/  UIMAD UR13, UR5, UR6, URZ ;  /* 0x00000006050d72a4 */ /* 0x000fc4000f8e023f */
[----:B------:R-:W-:Y:S01]  /*b380*/  ULOP3.LUT UR17, URZ, UR7, URZ, 0x33, !UPT ;  /* 0x000000073f117292 */ /* 0x000fe2000f8e333f */
[----:B0-----:R-:W-:Y:S01]  /*b390*/  VIADD R0, R0, 0x3f ;  /* 0x0000003f00007836 */ /* 0x001fe20000000000 */
[----:B------:R-:W-:Y:S01]  /*b3a0*/  UIADD3 UR13, UR21, UR13, URZ ;  /* 0x0000000d150d7290 */ /* 0x000fe2000fffe03f */
[----:B------:R-:W-:-:S03]  /*b3b0*/  ULDC.64 UR22, c[0x0][0x198] ;  /* 0x0000660000167ab9 */ /* 0x000fc60000000a00 */
[----:B------:R-:W-:-:S04]  /*b3c0*/  SHF.R.S32.HI R3, RZ, 0x1f, R0 ;  /* 0x0000001fff037819 */ /* 0x000fc80000011400 */
[----:B------:R-:W-:Y:S01]  /*b3d0*/  LEA.HI R3, R3, R0, RZ, 0x6 ;  /* 0x0000000003037211 */ /* 0x000fe200078f30ff */
[----:B------:R-:W-:-:S03]  /*b3e0*/  IMAD.MOV.U32 R0, RZ, RZ, 0x1 ;  /* 0x00000001ff007424 */ /* 0x000fc600078e00ff */
[----:B------:R-:W-:-:S05]  /*b3f0*/  SHF.R.S32.HI R3, RZ, 0x6, R3 ;  /* 0x00000006ff037819 */ /* 0x000fca0000011403 */
[----:B------:R-:W-:-:S07]  /*b400*/  VIADD R10, R3, 0x1 ;  /* 0x00000001030a7836 */ /* 0x000fce0000000000 */
.L_x_300:
[----:B------:R-:W-:-:S03]  /*b410*/  UMOV UR4, 0xffffffff ;  /* 0xffffffff00047882 */ /* 0x000fc60000000000 */
[----:B------:R-:W-:Y:S05]  /*b420*/  BRA.DIV UR4, `(.L_x_289) ;  /* 0x0000000e04787947 */ /* 0x000fea000b800000 */
[----:B------:R-:W-:-:S13]  /*b430*/  ELECT P6, URZ, PT ;  /* 0x00000000003f782f */ /* 0x000fda00038c0000 */
.L_x_310:
[----:B------:R-:W0:Y:S01]  /*b440*/  LDC R4, c[0x0][0x28c] ;  /* 0x0000a300ff047b82 */ /* 0x000e220000000800 */
[----:B------:R-:W-:Y:S01]  /*b450*/  BSSY B1, `(.L_x_290) ;  /* 0x0000037000017945 */ /* 0x000fe20003800000 */
[----:B0-----:R-:W-:-:S13]  /*b460*/  ISETP.LT.OR P6, PT, R4, 0x1, !P6 ;  /* 0x000000010400780c */ /* 0x001fda00077c1670 */
[----:B------:R-:W-:Y:S05]  /*b470*/  @P6 BRA `(.L_x_291) ;  /* 0x0000000000d06947 */ /* 0x000fea0003800000 */
[----:B------:R-:W-:Y:S01]  /*b480*/  IMAD.SHL.U32 R15, R9, 0x80, RZ ;  /* 0x00000080090f7824 */ /* 0x000fe200078e00ff */
[----:B------:R-:W-:Y:S01]  /*b490*/  MOV R20, RZ ;  /* 0x000000ff00147202 */ /* 0x000fe20000000f00 */
[----:B------:R-:W-:Y:S02]  /*b4a0*/  IMAD.SHL.U32 R18, R7, 0x100, RZ ;  /* 0x0000010007127824 */ /* 0x000fe400078e00ff */
[----:B------:R-:W-:Y:S02]  /*b4b0*/  IMAD.MOV.U32 R4, RZ, RZ, R10 ;  /* 0x000000ffff047224 */ /* 0x000fe400078e000a */
[----:B------:R-:W-:Y:S02]  /*b4c0*/  IMAD.MOV.U32 R5, RZ, RZ, R0 ;  /* 0x000000ffff057224 */ /* 0x000fe400078e0000 */
[----:B------:R-:W-:-:S07]  /*b4d0*/  IMAD.MOV.U32 R6, RZ, RZ, R12 ;  /* 0x000000ffff067224 */ /* 0x000fce00078e000c */
.L_x_295:
[----:B------:R-:W0:Y:S01]  /*b4e0*/  S2R R14, SR_CgaCtaId ;  /* 0x00000000000e7919 */ /* 0x000e220000008800 */
[----:B------:R-:W-:Y:S01]  /*b4f0*/  MOV R7, 0x400 ;  /* 0x0000040000077802 */ /* 0x000fe20000000f00 */
[----:B------:R-:W1:Y:S03]  /*b500*/  @!P2 LDC R9, c[0x0][0x500] ;  /* 0x00014000ff09ab82 */ /* 0x000e660000000800 */
[----:B0-----:R-:W-:Y:S02]  /*b510*/  LEA R21, R14, R7, 0x18 ;  /* 0x000000070e157211 */ /* 0x001fe400078ec0ff */
[----:B------:R-:W-:-:S03]  /*b520*/  SHF.L.U32 R7, R5, 0x1f, RZ ;  /* 0x0000001f05077819 */ /* 0x000fc600000006ff */
[----:B------:R-:W-:-:S04]  /*b530*/  IMAD R14, R6, 0x8, R21 ;  /* 0x00000008060e7824 */ /* 0x000fc800078e0215 */
[----:B------:R-:W0:Y:S02]  /*b540*/  SYNCS.PHASECHK.TRANS64.TRYWAIT P1, [R14+URZ+0x18], R7 ;  /* 0x000018070e0075a7 */ /* 0x000e24000802017f */
[----:B01----:R-:W-:Y:S05]  /*b550*/  @!P1 BRA `(.L_x_292) ;  /* 0x0000000c004c9947 */ /* 0x003fea0003800000 */
.L_x_311:
[----:B0-----:R-:W-:Y:S01]  /*b560*/  PRMT R7, R11, 0x9910, RZ ;  /* 0x000099100b077816 */ /* 0x001fe200000000ff */
[----:B------:R0:W-:Y:S03]  /*b570*/  @!P2 SYNCS.ARRIVE.TRANS64 RZ, [R14+URZ], R9 ;  /* 0x000000090effa9a7 */ /* 0x0001e6000800003f */
[----:B------:R-:W-:-:S13]  /*b580*/  ISETP.NE.AND P1, PT, R7, 0x2, PT ;  /* 0x000000020700780c */ /* 0x000fda0003f25270 */
[----:B0-----:R-:W-:Y:S05]  /*b590*/  @P1 BRA `(.L_x_293) ;  /* 0x0000000000041947 */ /* 0x001fea0003800000 */
[----:B------:R-:W-:Y:S01]  /*b5a0*/  BPT.TRAP 0x1 ;  /* 0x000000040000795c */ /* 0x000fe20000300000 */
.L_x_293:
[----:B------:R-:W-:Y:S05]  /*b5b0*/  @P0 BRA `(.L_x_294) ;  /* 0x0000000000040947 */ /* 0x000fea0003800000 */
[----:B------:R-:W-:Y:S01]  /*b5c0*/  BPT.TRAP 0x1 ;  /* 0x000000040000795c */ /* 0x000fe20000300000 */
.L_x_294:
[--C-:B------:R-:W-:Y:S01]  /*b5d0*/  IMAD R7, R6, 0x8000, R21.reuse ;  /* 0x0000800006077824 */ /* 0x100fe200078e0215 */
[----:B------:R-:W-:Y:S01]  /*b5e0*/  R2UR UR9, R14 ;  /* 0x000000000e0972ca */ /* 0x000fe200000e0000 */
[----:B------:R-:W-:Y:S01]  /*b5f0*/  IMAD R21, R6, 0x4000, R21 ;  /* 0x0000400006157824 */ /* 0x000fe200078e0215 */
[----:B------:R-:W-:Y:S01]  /*b600*/  UIADD3 UR4, UP0, UR22, 0xf0, URZ ;  /* 0x000000f016047890 */ /* 0x000fe2000ff1e03f */
[----:B------:R-:W-:Y:S01]  /*b610*/  R2UR UR11, R18 ;  /* 0x00000000120b72ca */ /* 0x000fe200000e0000 */
[----:B------:R-:W-:Y:S01]  /*b620*/  UIADD3 UR24, UP1, UR22, 0x1f0, URZ ;  /* 0x000001f016187890 */ /* 0x000fe2000ff3e03f */
[----:B------:R-:W-:Y:S01]  /*b630*/  R2UR UR5, R7 ;  /* 0x00000000070572ca */ /* 0x000fe200000e0000 */
[----:B------:R-:W-:Y:S01]  /*b640*/  VIADD R6, R6, 0x1 ;  /* 0x0000000106067836 */ /* 0x000fe20000000000 */
[----:B------:R-:W-:Y:S01]  /*b650*/  R2UR UR8, R21 ;  /* 0x00000000150872ca */ /* 0x000fe200000e0000 */
[----:B------:R-:W-:Y:S01]  /*b660*/  UIADD3.X UR25, URZ, UR23, URZ, UP1, !UPT ;  /* 0x000000173f197290 */ /* 0x000fe20008ffe43f */
[----:B------:R-:W-:Y:S01]  /*b670*/  R2UR UR10, R20 ;  /* 0x00000000140a72ca */ /* 0x000fe200000e0000 */
[----:B------:R-:W-:Y:S01]  /*b680*/  UMOV UR6, 0x0 ;  /* 0x0000000000067882 */ /* 0x000fe20000000000 */
[----:B------:R-:W-:Y:S01]  /*b690*/  R2UR UR12, R8 ;  /* 0x00000000080c72ca */ /* 0x000fe200000e0000 */
[----:B------:R-:W-:Y:S01]  /*b6a0*/  UMOV UR7, 0x10000000 ;  /* 0x1000000000077882 */ /* 0x000fe20000000000 */
[----:B------:R-:W-:Y:S01]  /*b6b0*/  IADD3 R4, R4, -0x1, RZ ;  /* 0xffffffff04047810 */ /* 0x000fe20007ffe0ff */
[----:B------:R-:W-:Y:S01]  /*b6c0*/  VIADD R20, R20, 0x40 ;  /* 0x0000004014147836 */ /* 0x000fe20000000000 */
[----:B------:R-:W-:-:S02]  /*b6d0*/  R2UR UR19, R15 ;  /* 0x000000000f1372ca */ /* 0x000fc400000e0000 */
[----:B------:R-:W-:Y:S01]  /*b6e0*/  ISETP.GT.AND P3, PT, R4, 0x1, PT ;  /* 0x000000010400780c */ /* 0x000fe20003f64270 */
[----:B------:R-:W-:Y:S01]  /*b6f0*/  UIADD3 UR14, UR5, 0x100, URZ ;  /* 0x00000100050e7890 */ /* 0x000fe2000fffe03f */
[C---:B------:R-:W-:Y:S01]  /*b700*/  ISETP.NE.AND P1, PT, R6.reuse, 0x3, PT ;  /* 0x000000030600780c */ /* 0x040fe20003f25270 */
[----:B------:R-:W-:Y:S02]  /*b710*/  UIADD3.X UR5, URZ, UR23, URZ, UP0, !UPT ;  /* 0x000000173f057290 */ /* 0x000fe400087fe43f */
[----:B------:R-:W-:Y:S01]  /*b720*/  UIADD3 UR15, UR8, 0x18100, URZ ;  /* 0x00018100080f7890 */ /* 0x000fe2000fffe03f */
[----:B------:R-:W-:Y:S02]  /*b730*/  SEL R14, RZ, 0x1, P1 ;  /* 0x00000001ff0e7807 */ /* 0x000fe40000800000 */
[----:B------:R-:W-:Y:S01]  /*b740*/  UMOV UR8, UR14 ;  /* 0x0000000e00087c82 */ /* 0x000fe20008000000 */
[----:B------:R-:W-:Y:S02]  /*b750*/  SEL R6, R6, RZ, P1 ;  /* 0x000000ff06067207 */ /* 0x000fe40000800000 */
[----:B------:R-:W-:Y:S01]  /*b760*/  LOP3.LUT R5, R5, R14, RZ, 0x3c, !PT ;  /* 0x0000000e05057212 */ /* 0x000fe200078e3cff */
[----:B------:R0:W-:Y:S02]  /*b770*/  UTMALDG.3D [UR8], [UR4], desc[UR6] ;  /* 0x00000608040075b4 */ /* 0x0001e40008011000 */
[----:B0-----:R-:W-:Y:S01]  /*b780*/  UMOV UR8, UR15 ;  /* 0x0000000f00087c82 */ /* 0x001fe20008000000 */
[----:B------:R-:W-:-:S02]  /*b790*/  UMOV UR11, UR19 ;  /* 0x00000013000b7c82 */ /* 0x000fc40008000000 */
[----:B------:R0:W-:Y:S02]  /*b7a0*/  UTMALDG.3D [UR8], [UR24], desc[UR6] ;  /* 0x00000608180075b4 */ /* 0x0001e40008011000 */
[----:B0-----:R-:W-:Y:S05]  /*b7b0*/  @P3 BRA `(.L_x_295) ;  /* 0xfffffffc00483947 */ /* 0x001fea000383ffff */
.L_x_291:
[----:B------:R-:W-:Y:S05]  /*b7c0*/  BSYNC B1 ;  /* 0x0000000000017941 */ /* 0x000fea0003800000 */
.L_x_290:
[----:B------:R-:W-:Y:S01]  /*b7d0*/  LOP3.LUT P3, RZ, R13, 0xff, RZ, 0xc0, !PT ;  /* 0x000000ff0dff7812 */ /* 0x000fe2000786c0ff */
[----:B------:R-:W-:Y:S01]  /*b7e0*/  IMAD.IADD R12, R3, 0x1, R12 ;  /* 0x00000001030c7824 */ /* 0x000fe200078e020c */
[----:B------:R-:W-:Y:S01]  /*b7f0*/  IADD3 R16, P4, R16, UR20, RZ ;  /* 0x0000001410107c10 */ /* 0x000fe2000ff9e0ff */
[----:B------:R-:W-:Y:S01]  /*b800*/  ULDC.64 UR4, c[0x0][0x650] ;  /* 0x0001940000047ab9 */ /* 0x000fe20000000a00 */
[----:B------:R-:W-:Y:S01]  /*b810*/  BSSY B1, `(.L_x_296) ;  /* 0x000006a000017945 */ /* 0x000fe20003800000 */
[----:B------:R-:W-:Y:S01]  /*b820*/  IMAD.MOV.U32 R9, RZ, RZ, -0x1 ;  /* 0xffffffffff097424 */ /* 0x000fe200078e00ff */
[----:B------:R-:W-:Y:S01]  /*b830*/  ISETP.GT.U32.AND P1, PT, R12, 0x2, PT ;  /* 0x000000020c00780c */ /* 0x000fe20003f24070 */
[----:B------:R-:W-:Y:S01]  /*b840*/  IMAD.MOV.U32 R8, RZ, RZ, -0x1 ;  /* 0xffffffffff087424 */ /* 0x000fe200078e00ff */
[----:B------:R-:W-:Y:S02]  /*b850*/  IADD3.X R17, R17, UR13, RZ, P4, !PT ;  /* 0x0000000d11117c10 */ /* 0x000fe4000a7fe4ff */
[----:B------:R-:W-:-:S02]  /*b860*/  ISETP.LT.U32.AND P1, PT, R3, 0x3, P1 ;  /* 0x000000030300780c */ /* 0x000fc40000f21070 */
[----:B------:R-:W-:Y:S01]  /*b870*/  PRMT R13, RZ, 0x7610, R13 ;  /* 0x00007610ff0d7816 */ /* 0x000fe2000000000d */
[----:B------:R-:W0:Y:S01]  /*b880*/  @P3 S2R R5, SR_CgaCtaId ;  /* 0x0000000000053919 */ /* 0x000e220000008800 */
[----:B------:R-:W-:-:S04]  /*b890*/  @P3 MOV R4, 0x400 ;  /* 0x0000040000043802 */ /* 0x000fc80000000f00 */
[----:B0-----:R-:W-:Y:S01]  /*b8a0*/  @P3 LEA R6, R5, R4, 0x18 ;  /* 0x0000000405063211 */ /* 0x001fe200078ec0ff */
[----:B------:R-:W-:-:S03]  /*b8b0*/  IMAD.WIDE.U32 R4, R12, -0x55555555, RZ ;  /* 0xaaaaaaab0c047825 */ /* 0x000fc600078e00ff */
[----:B------:R0:W-:Y:S01]  /*b8c0*/  @P3 SYNCS.ARRIVE.TRANS64.A1T0 RZ, [R6+URZ+0x48], RZ ;  /* 0x000048ff06ff39a7 */ /* 0x0001e2000810003f */
[----:B------:R-:W-:Y:S02]  /*b8d0*/  ISETP.GE.U32.AND P3, PT, R3, 0x3, PT ;  /* 0x000000030300780c */ /* 0x000fe40003f66070 */
[----:B------:R-:W-:Y:S02]  /*b8e0*/  SHF.R.U32.HI R7, RZ, 0x1, R5 ;  /* 0x00000001ff077819 */ /* 0x000fe40000011605 */
[----:B------:R-:W-:Y:S02]  /*b8f0*/  SEL R5, RZ, 0x1, !P1 ;  /* 0x00000001ff057807 */ /* 0x000fe40004800000 */
[----:B------:R-:W-:Y:S01]  /*b900*/  ISETP.GE.U32.AND P1, PT, R16, UR4, PT ;  /* 0x0000000410007c0c */ /* 0x000fe2000bf26070 */
[----:B------:R-:W-:Y:S01]  /*b910*/  IMAD R12, R7, -0x3, R12 ;  /* 0xfffffffd070c7824 */ /* 0x000fe200078e020c */
[----:B------:R-:W-:Y:S02]  /*b920*/  LOP3.LUT R0, R0, R5, RZ, 0x3c, !PT ;  /* 0x0000000500007212 */ /* 0x000fe400078e3cff */
[----:B------:R-:W-:-:S02]  /*b930*/  ISETP.GE.U32.AND.EX P1, PT, R17, UR5, PT, P1 ;  /* 0x0000000511007c0c */ /* 0x000fc4000bf26110 */
[----:B------:R-:W-:Y:S02]  /*b940*/  PRMT R4, RZ, 0x7610, R4 ;  /* 0x00007610ff047816 */ /* 0x000fe40000000004 */
[----:B------:R-:W-:Y:S01]  /*b950*/  @P3 LOP3.LUT R0, R0, 0x1, R7, 0x78, !PT ;  /* 0x0000000100003812 */ /* 0x000fe200078e7807 */
[----:B------:R-:W-:-:S08]  /*b960*/  IMAD.MOV.U32 R7, RZ, RZ, -0x1 ;  /* 0xffffffffff077424 */ /* 0x000fd000078e00ff */
[----:B0-----:R-:W-:Y:S05]  /*b970*/  @P1 BRA `(.L_x_297) ;  /* 0x00000004004c1947 */ /* 0x001fea0003800000 */
[----:B------:R-:W-:Y:S01]  /*b980*/  ULDC.64 UR4, c[0x0][0x628] ;  /* 0x00018a0000047ab9 */ /* 0x000fe20000000a00 */
[----:B------:R-:W0:Y:S01]  /*b990*/  S2R R15, SR_CTAID.X ;  /* 0x00000000000f7919 */ /* 0x000e220000002500 */
[----:B------:R-:W-:Y:S01]  /*b9a0*/  ISETP.NE.U32.AND P1, PT, RZ, UR4, PT ;  /* 0x00000004ff007c0c */ /* 0x000fe2000bf25070 */
[----:B------:R-:W-:Y:S01]  /*b9b0*/  ULDC UR7, c[0x0][0x630] ;  /* 0x00018c0000077ab9 */ /* 0x000fe20000000800 */
[----:B------:R-:W-:Y:S01]  /*b9c0*/  IMAD.MOV.U32 R4, RZ, RZ, R16 ;  /* 0x000000ffff047224 */ /* 0x000fe200078e0010 */
[----:B------:R-:W1:Y:S01]  /*b9d0*/  S2R R14, SR_CTAID.Y ;  /* 0x00000000000e7919 */ /* 0x000e620000002600 */
[----:B------:R-:W-:Y:S01]  /*b9e0*/  ISETP.NE.AND.EX P1, PT, RZ, UR5, PT, P1 ;  /* 0x00000005ff007c0c */ /* 0x000fe2000bf25310 */
[----:B------:R-:W-:-:S12]  /*b9f0*/  IMAD.MOV.U32 R5, RZ, RZ, R17 ;  /* 0x000000ffff057224 */ /* 0x000fd800078e0011 */
[----:B------:R-:W-:Y:S05]  /*ba00*/  @!P1 BRA `(.L_x_298) ;  /* 0x0000000000289947 */ /* 0x000fea0003800000 */
[----:B------:R-:W-:Y:S02]  /*ba10*/  ULDC UR6, c[0x0][0x634] ;  /* 0x00018d0000067ab9 */ /* 0x000fe40000000800 */
[----:B------:R-:W-:-:S04]  /*ba20*/  IADD3 R9, P1, R16, UR6, RZ ;  /* 0x0000000610097c10 */ /* 0x000fc8000ff3e0ff */
[----:B------:R-:W-:-:S05]  /*ba30*/  IADD3.X R21, RZ, R17, RZ, P1, !PT ;  /* 0x00000011ff157210 */ /* 0x000fca0000ffe4ff */
[----:B------:R-:W-:-:S04]  /*ba40*/  IMAD.WIDE.U32 R6, R21, UR4, RZ ;  /* 0x0000000415067c25 */ /* 0x000fc8000f8e00ff */
[----:B------:R-:W-:-:S04]  /*ba50*/  IMAD.WIDE.U32 R6, P1, R9, UR5, R6 ;  /* 0x0000000509067c25 */ /* 0x000fc8000f820006 */
[----:B------:R-:W-:-:S04]  /*ba60*/  IMAD.WIDE.U32 R8, R9, UR4, RZ ;  /* 0x0000000409087c25 */ /* 0x000fc8000f8e00ff */
[----:B------:R-:W-:Y:S01]  /*ba70*/  IMAD.X R5, RZ, RZ, RZ, P1 ;  /* 0x000000ffff057224 */ /* 0x000fe200008e06ff */
[----:B------:R-:W-:Y:S01]  /*ba80*/  IADD3 RZ, P1, R9, R6, RZ ;  /* 0x0000000609ff7210 */ /* 0x000fe20007f3e0ff */
[----:B------:R-:W-:-:S04]  /*ba90*/  IMAD.MOV.U32 R4, RZ, RZ, R7 ;  /* 0x000000ffff047224 */ /* 0x000fc800078e0007 */
[----:B------:R-:W-:-:S08]  /*baa0*/  IMAD.WIDE.U32.X R4, R21, UR5, R4, P1 ;  /* 0x0000000515047c25 */ /* 0x000fd000088e0404 */
.L_x_298:
[--C-:B------:R-:W-:Y:S01]  /*bab0*/  SHF.R.U64 R8, R4, UR7, R5.reuse ;  /* 0x0000000704087c19 */ /* 0x100fe20008001205 */
[----:B------:R-:W-:Y:S01]  /*bac0*/  ULDC.64 UR4, c[0x0][0x620] ;  /* 0x0001880000047ab9 */ /* 0x000fe20000000a00 */
[----:B------:R-:W-:Y:S01]  /*bad0*/  SHF.R.U32.HI R4, RZ, UR7, R5 ;  /* 0x00000007ff047c19 */ /* 0x000fe20008011605 */
[----:B------:R-:W2:Y:S01]  /*bae0*/  LDC R24, c[0x0][0x144] ;  /* 0x00005100ff187b82 */ /* 0x000ea20000000800 */
[----:B------:R-:W-:Y:S01]  /*baf0*/  IADD3 R7, P1, RZ, -R8, RZ ;  /* 0x80000008ff077210 */ /* 0x000fe20007f3e0ff */
[----:B------:R-:W-:Y:S01]  /*bb00*/  ULDC.64 UR8, c[0x0][0x640] ;  /* 0x0001900000087ab9 */ /* 0x000fe20000000a00 */
[----:B0-----:R-:W-:Y:S01]  /*bb10*/  I2FP.F32.U32 R9, R15 ;  /* 0x0000000f00097245 */ /* 0x001fe20000201000 */
[----:B------:R-:W-:Y:S02]  /*bb20*/  ULDC UR6, c[0x0][0x608] ;  /* 0x0001820000067ab9 */ /* 0x000fe40000000800 */
[----:B------:R-:W-:Y:S01]  /*bb30*/  IMAD.X R4, RZ, RZ, ~R4, P1 ;  /* 0x000000ffff047224 */ /* 0x000fe200008e0e04 */
[----:B------:R-:W-:Y:S01]  /*bb40*/  ISETP.NE.U32.AND P1, PT, RZ, UR8, PT ;  /* 0x00000008ff007c0c */ /* 0x000fe2000bf25070 */
[----:B------:R-:W0:Y:S02]  /*bb50*/  LDC R21, c[0x0][0x148] ;  /* 0x00005200ff157b82 */ /* 0x000e240000000800 */
[----:B------:R-:W-:Y:S01]  /*bb60*/  IMAD R6, R4, UR4, RZ ;  /* 0x0000000404067c24 */ /* 0x000fe2000f8e02ff */
[----:B------:R-:W-:Y:S01]  /*bb70*/  ISETP.NE.AND.EX P1, PT, RZ, UR9, PT, P1 ;  /* 0x00000009ff007c0c */ /* 0x000fe2000bf25310 */
[----:B------:R-:W-:Y:S01]  /*bb80*/  IMAD.WIDE.U32 R4, R7, UR4, R16 ;  /* 0x0000000407047c25 */ /* 0x000fe2000f8e0010 */
[----:B------:R-:W-:-:S03]  /*bb90*/  ULDC UR4, c[0x0][0x150] ;  /* 0x0000540000047ab9 */ /* 0x000fc60000000800 */
[----:B------:R-:W-:Y:S02]  /*bba0*/  IMAD R7, R7, UR5, R6 ;  /* 0x0000000507077c24 */ /* 0x000fe4000f8e0206 */
[----:B------:R-:W-:Y:S01]  /*bbb0*/  FMUL R6, R9, UR4 ;  /* 0x0000000409067c20 */ /* 0x000fe20008400000 */
[----:B------:R-:W-:Y:S01]  /*bbc0*/  ULDC UR4, c[0x0][0x618] ;  /* 0x0001860000047ab9 */ /* 0x000fe20000000800 */
[----:B------:R-:W-:Y:S01]  /*bbd0*/  ULDC UR5, c[0x0][0x154] ;  /* 0x0000550000057ab9 */ /* 0x000fe20000000800 */
[----:B------:R-:W-:-:S03]  /*bbe0*/  IMAD.IADD R5, R5, 0x1, R7 ;  /* 0x0000000105057824 */ /* 0x000fc600078e0207 */
[----:B------:R-:W3:Y:S02]  /*bbf0*/  F2I.U32.TRUNC.NTZ R6, R6 ;  /* 0x0000000600067305 */ /* 0x000ee4000020f000 */
[----:B------:R-:W-:Y:S02]  /*bc00*/  SHF.R.U64 R9, R4, UR4, R5 ;  /* 0x0000000404097c19 */ /* 0x000fe40008001205 */
[----:B-1----:R-:W-:-:S05]  /*bc10*/  I2FP.F32.U32 R4, R14 ;  /* 0x0000000e00047245 */ /* 0x002fca0000201000 */
[----:B------:R-:W-:Y:S01]  /*bc20*/  FMUL R22, R4, UR5 ;  /* 0x0000000504167c20 */ /* 0x000fe20008400000 */
[----:B------:R-:W-:Y:S01]  /*bc30*/  SHF.R.U32.HI R4, RZ, UR4, R5 ;  /* 0x00000004ff047c19 */ /* 0x000fe20008011605 */
[----:B------:R-:W-:-:S03]  /*bc40*/  ULDC UR4, c[0x0][0x658] ;  /* 0x0001960000047ab9 */ /* 0x000fc60000000800 */
[--C-:B------:R-:W-:Y:S01]  /*bc50*/  SHF.R.U64 R20, R9, UR6, R4.reuse ;  /* 0x0000000609147c19 */ /* 0x100fe20008001204 */
[----:B------:R-:W1:Y:S01]  /*bc60*/  F2I.U32.TRUNC.NTZ R22, R22 ;  /* 0x0000001600167305 */ /* 0x000e62000020f000 */
[----:B------:R-:W-:Y:S01]  /*bc70*/  SHF.R.U32.HI R5, RZ, UR6, R4 ;  /* 0x00000006ff057c19 */ /* 0x000fe20008011604 */
[----:B---3--:R-:W-:-:S03]  /*bc80*/  IMAD.MOV R6, RZ, RZ, -R6 ;  /* 0x000000ffff067224 */ /* 0x008fc600078e0a06 */
[----:B------:R-:W-:Y:S01]  /*bc90*/  SHF.R.U64 R18, R20, UR4, R5 ;  /* 0x0000000414127c19 */ /* 0x000fe20008001205 */
[----:B--2---:R-:W-:Y:S01]  /*bca0*/  IMAD R15, R24, R6, R15 ;  /* 0x00000006180f7224 */ /* 0x004fe200078e020f */
[----:B------:R-:W-:-:S03]  /*bcb0*/  SHF.R.U32.HI R23, RZ, UR4, R5 ;  /* 0x00000004ff177c19 */ /* 0x000fc60008011605 */
[----:B------:R-:W-:Y:S02]  /*bcc0*/  IMAD.MOV.U32 R4, RZ, RZ, R18 ;  /* 0x000000ffff047224 */ /* 0x000fe400078e0012 */
[----:B------:R-:W-:Y:S01]  /*bcd0*/  IMAD.MOV.U32 R5, RZ, RZ, R23 ;  /* 0x000000ffff057224 */ /* 0x000fe200078e0017 */
[----:B-1----:R-:W-:Y:S06]  /*bce0*/  @!P1 BRA `(.L_x_299) ;  /* 0x0000000000289947 */ /* 0x002fec0003800000 */
[----:B------:R-:W-:Y:S02]  /*bcf0*/  ULDC UR4, c[0x0][0x64c] ;  /* 0x0001930000047ab9 */ /* 0x000fe40000000800 */
[----:B------:R-:W-:-:S04]  /*bd00*/  IADD3 R5, P1, R18, UR4, RZ ;  /* 0x0000000412057c10 */ /* 0x000fc8000ff3e0ff */
[----:B------:R-:W-:-:S05]  /*bd10*/  IADD3.X R23, RZ, R23, RZ, P1, !PT ;  /* 0x00000017ff177210 */ /* 0x000fca0000ffe4ff */
[----:B------:R-:W-:-:S04]  /*bd20*/  IMAD.WIDE.U32 R6, R23, UR8, RZ ;  /* 0x0000000817067c25 */ /* 0x000fc8000f8e00ff */
[----:B------:R-:W-:-:S04]  /*bd30*/  IMAD.WIDE.U32 R6, P1, R5, UR9, R6 ;  /* 0x0000000905067c25 */ /* 0x000fc8000f820006 */
[----:B------:R-:W-:-:S04]  /*bd40*/  IMAD.WIDE.U32 R4, R5, UR8, RZ ;  /* 0x0000000805047c25 */ /* 0x000fc8000f8e00ff */
[----:B------:R-:W-:Y:S01]  /*bd50*/  IMAD.MOV.U32 R4, RZ, RZ, R7 ;  /* 0x000000ffff047224 */ /* 0x000fe200078e0007 */
[----:B------:R-:W-:Y:S01]  /*bd60*/  IADD3 RZ, P3, R5, R6, RZ ;  /* 0x0000000605ff7210 */ /* 0x000fe20007f7e0ff */
[----:B------:R-:W-:-:S04]  /*bd70*/  IMAD.X R5, RZ, RZ, RZ, P1 ;  /* 0x000000ffff057224 */ /* 0x000fc800008e06ff */
[----:B------:R-:W-:-:S08]  /*bd80*/  IMAD.WIDE.U32.X R4, R23, UR9, R4, P3 ;  /* 0x0000000917047c25 */ /* 0x000fd000098e0404 */
.L_x_299:
[----:B------:R-:W-:Y:S01]  /*bd90*/  ISETP.NE.AND P1, PT, R2, 0x1, PT ;  /* 0x000000010200780c */ /* 0x000fe20003f25270 */
[----:B------:R-:W-:Y:S01]  /*bda0*/  ULDC UR4, c[0x0][0x648] ;  /* 0x0001920000047ab9 */ /* 0x000fe20000000800 */
[----:B------:R-:W-:Y:S01]  /*bdb0*/  LOP3.LUT R20, R20, UR17, RZ, 0xc0, !PT ;  /* 0x0000001114147c12 */ /* 0x000fe2000f8ec0ff */
[----:B------:R-:W-:Y:S01]  /*bdc0*/  IMAD.MOV R22, RZ, RZ, -R22 ;  /* 0x000000ffff167224 */ /* 0x000fe200078e0a16 */
[----:B------:R-:W-:Y:S01]  /*bdd0*/  SHF.R.U64 R5, R4, UR4, R5 ;  /* 0x0000000404057c19 */ /* 0x000fe20008001205 */
[----:B------:R-:W-:Y:S01]  /*bde0*/  ULDC UR4, c[0x0][0x638] ;  /* 0x00018e0000047ab9 */ /* 0x000fe20000000800 */
[----:B------:R-:W-:Y:S01]  /*bdf0*/  LOP3.LUT R9, R9, UR16, RZ, 0xc0, !PT ;  /* 0x0000001009097c12 */ /* 0x000fe2000f8ec0ff */
[----:B------:R-:W-:Y:S01]  /*be00*/  ULDC UR5, c[0x0][0x610] ;  /* 0x0001840000057ab9 */ /* 0x000fe20000000800 */
[----:B------:R-:W-:Y:S02]  /*be10*/  IMAD.MOV.U32 R4, RZ, RZ, 0x1 ;  /* 0x00000001ff047424 */ /* 0x000fe400078e00ff */
[----:B------:R-:W-:-:S02]  /*be20*/  IMAD.MOV R7, RZ, RZ, -R5 ;  /* 0x000000ffff077224 */ /* 0x000fc400078e0a05 */
[----:B------:R-:W-:Y:S02]  /*be30*/  IMAD R20, R5, UR18, R20 ;  /* 0x0000001205147c24 */ /* 0x000fe4000f8e0214 */
[----:B0-----:R-:W-:Y:S02]  /*be40*/  @P1 IMAD R15, R21, R22, R14 ;  /* 0x00000016150f1224 */ /* 0x001fe400078e020e */
[----:B------:R-:W-:Y:S01]  /*be50*/  IMAD R18, R7, UR4, R18 ;  /* 0x0000000407127c24 */ /* 0x000fe2000f8e0212 */
[----:B------:R-:W-:Y:S01]  /*be60*/  ULDC UR4, c[0x0][0x600] ;  /* 0x0001800000047ab9 */ /* 0x000fe20000000800 */
[----:B------:R-:W-:Y:S02]  /*be70*/  IMAD R15, R20, UR5, R15 ;  /* 0x00000005140f7c24 */ /* 0x000fe4000f8e020f */
[----:B------:R-:W-:-:S05]  /*be80*/  IMAD R18, R18, UR4, R9 ;  /* 0x0000000412127c24 */ /* 0x000fca000f8e0209 */
[----:B------:R-:W-:Y:S02]  /*be90*/  SEL R9, R18, R15, !P1 ;  /* 0x0000000f12097207 */ /* 0x000fe40004800000 */
[----:B------:R-:W-:-:S07]  /*bea0*/  SEL R7, R15, R18, !P1 ;  /* 0x000000120f077207 */ /* 0x000fce0004800000 */
.L_x_297:
[----:B------:R-:W-:Y:S05]  /*beb0*/  BSYNC B1 ;  /* 0x0000000000017941 */ /* 0x000fea0003800000 */
.L_x_296:
[----:B------:R-:W-:-:S13]  /*bec0*/  LOP3.LUT P1, RZ, R4, 0xff, RZ, 0xc0, !PT ;  /* 0x000000ff04ff7812 */ /* 0x000fda000782c0ff */
[----:B------:R-:W-:Y:S05]  /*bed0*/  @P1 BRA `(.L_x_300) ;  /* 0xfffffff4004c1947 */ /* 0x000fea000383ffff */
[----:B------:R-:W-:Y:S05]  /*bee0*/  BSYNC B0 ;  /* 0x0000000000007941 */ /* 0x000fea0003800000 */
.L_x_288:
[----:B------:R-:W-:-:S03]  /*bef0*/  UMOV UR4, 0xffffffff ;  /* 0xffffffff00047882 */ /* 0x000fc60000000000 */
[----:B------:R-:W-:Y:S05]  /*bf00*/  BRA.DIV UR4, `(.L_x_301) ;  /* 0x0000000204f47947 */ /* 0x000fea000b800000 */
[----:B------:R-:W-:-:S13]  /*bf10*/  ELECT P6, URZ, PT ;  /* 0x00000000003f782f */ /* 0x000fda00038c0000 */
.L_x_314:
[----:B------:R-:W-:Y:S04]  /*bf20*/  BSSY B0, `(.L_x_302) ;  /* 0x0000022000007945 */ /* 0x000fe80003800000 */
[----:B------:R-:W-:Y:S05]  /*bf30*/  @!P6 BRA `(.L_x_303) ;  /* 0x000000000080e947 */ /* 0x000fea0003800000 */
[----:B------:R-:W-:-:S04]  /*bf40*/  LOP3.LUT R19, R19, 0x2, RZ, 0xfc, !PT ;  /* 0x0000000213137812 */ /* 0x000fc800078efcff */
[----:B------:R-:W-:-:S13]  /*bf50*/  ISETP.NE.AND P0, PT, R19, 0x3, PT ;  /* 0x000000031300780c */ /* 0x000fda0003f05270 */
[----:B------:R-:W-:Y:S05]  /*bf60*/  @!P0 BRA `(.L_x_304) ;  /* 0x0000000000048947 */ /* 0x000fea0003800000 */
[----:B------:R-:W-:Y:S01]  /*bf70*/  BPT.TRAP 0x1 ;  /* 0x000000040000795c */ /* 0x000fe20000300000 */
.L_x_304:
[----:B------:R-:W0:Y:S01]  /*bf80*/  S2R R3, SR_CgaCtaId ;  /* 0x0000000000037919 */ /* 0x000e220000008800 */
[----:B------:R-:W-:-:S04]  /*bf90*/  MOV R2, 0x400 ;  /* 0x0000040000027802 */ /* 0x000fc80000000f00 */
[----:B0-----:R-:W-:Y:S02]  /*bfa0*/  LEA R3, R3, R2, 0x18 ;  /* 0x0000000203037211 */ /* 0x001fe400078ec0ff */
[----:B------:R-:W-:-:S03]  /*bfb0*/  SHF.L.U32 R2, R0, 0x1f, RZ ;  /* 0x0000001f00027819 */ /* 0x000fc600000006ff */
[----:B------:R-:W-:-:S04]  /*bfc0*/  VIADD R3, R3, 0x18 ;  /* 0x0000001803037836 */ /* 0x000fc80000000000 */
[C---:B------:R-:W-:Y:S01]  /*bfd0*/  IMAD R7, R12.reuse, 0x8, R3 ;  /* 0x000000080c077824 */ /* 0x040fe200078e0203 */
[----:B------:R-:W-:-:S03]  /*bfe0*/  IADD3 R12, R12, 0x1, RZ ;  /* 0x000000010c0c7810 */ /* 0x000fc60007ffe0ff */
[----:B------:R-:W0:Y:S01]  /*bff0*/  SYNCS.PHASECHK.TRANS64.TRYWAIT P0, [R7+URZ], R2 ;  /* 0x00000002070075a7 */ /* 0x000e22000800017f */
[----:B------:R-:W-:-:S04]  /*c000*/  ISETP.NE.AND P1, PT, R12, 0x3, PT ;  /* 0x000000030c00780c */ /* 0x000fc80003f25270 */
[----:B------:R-:W-:Y:S02]  /*c010*/  SEL R5, RZ, 0x1, P1 ;  /* 0x00000001ff057807 */ /* 0x000fe40000800000 */
[----:B------:R-:W-:Y:S02]  /*c020*/  SEL R12, R12, RZ, P1 ;  /* 0x000000ff0c0c7207 */ /* 0x000fe40000800000 */
[----:B------:R-:W-:-:S03]  /*c030*/  LOP3.LUT R5, R0, R5, RZ, 0x3c, !PT ;  /* 0x0000000500057212 */ /* 0x000fc600078e3cff */
[----:B------:R-:W-:Y:S01]  /*c040*/  IMAD R9, R12, 0x8, R3 ;  /* 0x000000080c097824 */ /* 0x000fe200078e0203 */
[----:B------:R-:W-:Y:S01]  /*c050*/  SHF.L.U32 R4, R5, 0x1f, RZ ;  /* 0x0000001f05047819 */ /* 0x000fe200000006ff */
[----:B0-----:R-:W-:Y:S06]  /*c060*/  @!P0 BRA `(.L_x_305) ;  /* 0x0000000000bc8947 */ /* 0x001fec0003800000 */
.L_x_315:
[----:B------:R-:W1:Y:S01]  /*c070*/  SYNCS.PHASECHK.TRANS64.TRYWAIT P0, [R9+URZ], R4 ;  /* 0x00000004090075a7 */ /* 0x000e62000800017f */
[----:B------:R-:W-:-:S05]  /*c080*/  VIADD R0, R12, 0x1 ;  /* 0x000000010c007836 */ /* 0x000fca0000000000 */
[----:B------:R-:W-:-:S04]  /*c090*/  ISETP.NE.AND P1, PT, R0, 0x3, PT ;  /* 0x000000030000780c */ /* 0x000fc80003f25270 */
[----:B0-----:R-:W-:Y:S02]  /*c0a0*/  SEL R2, RZ, 0x1, P1 ;  /* 0x00000001ff027807 */ /* 0x001fe40000800000 */
[----:B------:R-:W-:Y:S02]  /*c0b0*/  SEL R0, R0, RZ, P1 ;  /* 0x000000ff00007207 */ /* 0x000fe40000800000 */
[----:B------:R-:W-:Y:S01]  /*c0c0*/  LOP3.LUT R2, R5, R2, RZ, 0x3c, !PT ;  /* 0x0000000205027212 */ /* 0x000fe200078e3cff */
[----:B-1----:R-:W-:Y:S06]  /*c0d0*/  @!P0 BRA `(.L_x_306) ;  /* 0x0000000000b48947 */ /* 0x002fec0003800000 */
.L_x_316:
[----:B------:R-:W-:Y:S01]  /*c0e0*/  IMAD R3, R0, 0x8, R3 ;  /* 0x0000000800037824 */ /* 0x000fe200078e0203 */
[----:B------:R-:W-:-:S07]  /*c0f0*/  SHF.L.U32 R0, R2, 0x1f, RZ ;  /* 0x0000001f02007819 */ /* 0x000fce00000006ff */
.L_x_307:
[----:B-1----:R1:W2:Y:S02]  /*c100*/  SYNCS.PHASECHK.TRANS64.TRYWAIT P0, [R3+URZ], R0 ;  /* 0x00000000030075a7 */ /* 0x0022a4000800017f */
[----:B--2---:R-:W-:Y:S05]  /*c110*/  @!P0 NANOSLEEP.SYNCS 0x989680 ;  /* 0x009896800000895d */ /* 0x004fea0003900000 */
[----:B------:R-:W2:Y:S02]  /*c120*/  @!P0 SYNCS.PHASECHK.TRANS64 P0, [R3+URZ], R0 ;  /* 0x00000000030085a7 */ /* 0x000ea4000800007f */
[----:B--2---:R-:W-:Y:S05]  /*c130*/  @!P0 BRA `(.L_x_307) ;  /* 0xfffffffc00f08947 */ /* 0x004fea000383ffff */
.L_x_303:
[----:B------:R-:W-:Y:S05]  /*c140*/  BSYNC B0 ;  /* 0x0000000000007941 */ /* 0x000fea0003800000 */
.L_x_302:
[----:B------:R-:W-:Y:S05]  /*c150*/  EXIT ;  /* 0x000000000000794d */ /* 0x000fea0003800000 */
.L_x_17:
[----:B---3--:R3:W4:Y:S02]  /*c160*/  SYNCS.PHASECHK.TRANS64.TRYWAIT P1, [R3+URZ], R0 ;  /* 0x00000000030075a7 */ /* 0x008724000802017f */
[----:B----4-:R-:W-:Y:S05]  /*c170*/  @!P1 NANOSLEEP.SYNCS 0x989680 ;  /* 0x009896800000995d */ /* 0x010fea0003900000 */
[----:B------:R-:W4:Y:S02]  /*c180*/  @!P1 SYNCS.PHASECHK.TRANS64 P1, [R3+URZ], R0 ;  /* 0x00000000030095a7 */ /* 0x000f24000802007f */
[----:B----4-:R-:W-:Y:S05]  /*c190*/  @!P1 BRA `(.L_x_17) ;  /* 0xfffffffc00f09947 */ /* 0x010fea000383ffff */
[----:B------:R-:W-:Y:S05]  /*c1a0*/  BRA `(.L_x_16) ;  /* 0xffffff5000107947 */ /* 0x000fea000383ffff */
.L_x_22:
[----:B-1----:R-:W-:-:S04]  /*c1b0*/  IMAD.U32 R4, RZ, RZ, UR8 ;  /* 0x00000008ff047e24 */ /* 0x002fc8000f8e00ff */
[----:B------:R1:W2:Y:S03]  /*c1c0*/  SYNCS.PHASECHK.TRANS64.TRYWAIT P1, [R4+URZ], R3 ;  /* 0x00000003040075a7 */ /* 0x0002a6000802017f */
[----:B--2---:R-:W-:Y:S05]  /*c1d0*/  @!P1 NANOSLEEP.SYNCS 0x989680 ;  /* 0x009896800000995d */ /* 0x004fea0003900000 */
[----:B------:R-:W2:Y:S02]  /*c1e0*/  @!P1 SYNCS.PHASECHK.TRANS64 P1, [R4+URZ], R3 ;  /* 0x00000003040095a7 */ /* 0x000ea4000802007f */
[----:B--2---:R-:W-:Y:S05]  /*c1f0*/  @!P1 BRA `(.L_x_22) ;  /* 0xfffffffc00ec9947 */ /* 0x004fea000383ffff */
[----:B------:R-:W-:Y:S05]  /*c200*/  BRA `(.L_x_21) ;  /* 0xffffff5400407947 */ /* 0x000fea000383ffff */
.L_x_289:
[----:B------:R-:W-:Y:S01]  /*c210*/  BSSY B1, `(.L_x_308) ;  /* 0x0000006000017945 */ /* 0x000fe20003800000 */
[----:B------:R-:W-:-:S07]  /*c220*/  IMAD.MOV.U32 R15, RZ, RZ, -0x1 ;  /* 0xffffffffff0f7424 */ /* 0x000fce00078e00ff */
[----:B------:R-:W-:Y:S05]  /*c230*/  WARPSYNC.COLLECTIVE R15, `(.L_x_309) ;  /* 0x000000000f0c7348 */ /* 0x000fea0003c00000 */
[----:B------:R-:W-:Y:S02]  /*c240*/  ELECT P6, UR62, PT ;  /* 0x00000000003e782f */ /* 0x000fe400038c0000 */
[----:B------:R-:W-:Y:S01]  /*c250*/  MOV R14, UR62 ;  /* 0x0000003e000e7c02 */ /* 0x000fe20008000f00 */
[----:B------:R-:W-:Y:S10]  /*c260*/  ENDCOLLECTIVE ;  /* 0x000000000000791b */ /* 0x000ff40003800000 */
.L_x_309:
[----:B------:R-:W-:Y:S05]  /*c270*/  BSYNC B1 ;  /* 0x0000000000017941 */ /* 0x000fea0003800000 */
.L_x_308:
[----:B------:R-:W-:Y:S05]  /*c280*/  BRA `(.L_x_310) ;  /* 0xfffffff0006c7947 */ /* 0x000fea000383ffff */
.L_x_292:
[----:B0-----:R0:W1:Y:S02]  /*c290*/  SYNCS.PHASECHK.TRANS64.TRYWAIT P1, [R14+URZ+0x18], R7 ;  /* 0x000018070e0075a7 */ /* 0x001064000802017f */
[----:B-1----:R-:W-:Y:S05]  /*c2a0*/  @!P1 NANOSLEEP.SYNCS 0x989680 ;  /* 0x009896800000995d */ /* 0x002fea0003900000 */
[----:B------:R-:W1:Y:S02]  /*c2b0*/  @!P1 SYNCS.PHASECHK.TRANS64 P1, [R14+URZ+0x18], R7 ;  /* 0x000018070e0095a7 */ /* 0x000e64000802007f */
[----:B-1----:R-:W-:Y:S05]  /*c2c0*/  @!P1 BRA `(.L_x_292) ;  /* 0xfffffffc00f09947 */ /* 0x002fea000383ffff */
[----:B------:R-:W-:Y:S05]  /*c2d0*/  BRA `(.L_x_311) ;  /* 0xfffffff000a07947 */ /* 0x000fea000383ffff */
.L_x_301:
[----:B------:R-:W-:Y:S01]  /*c2e0*/  BSSY B0, `(.L_x_312) ;  /* 0x0000006000007945 */ /* 0x000fe20003800000 */
[----:B------:R-:W-:-:S07]  /*c2f0*/  IMAD.MOV.U32 R15, RZ, RZ, -0x1 ;  /* 0xffffffffff0f7424 */ /* 0x000fce00078e00ff */
[----:B------:R-:W-:Y:S05]  /*c300*/  WARPSYNC.COLLECTIVE R15, `(.L_x_313) ;  /* 0x000000000f0c7348 */ /* 0x000fea0003c00000 */
[----:B------:R-:W-:Y:S02]  /*c310*/  ELECT P6, UR62, PT ;  /* 0x00000000003e782f */ /* 0x000fe400038c0000 */
[----:B------:R-:W-:Y:S01]  /*c320*/  MOV R14, UR62 ;  /* 0x0000003e000e7c02 */ /* 0x000fe20008000f00 */
[----:B------:R-:W-:Y:S10]  /*c330*/  ENDCOLLECTIVE ;  /* 0x000000000000791b */ /* 0x000ff40003800000 */
.L_x_313:
[----:B------:R-:W-:Y:S05]  /*c340*/  BSYNC B0 ;  /* 0x0000000000007941 */ /* 0x000fea0003800000 */
.L_x_312:
[----:B------:R-:W-:Y:S05]  /*c350*/  BRA `(.L_x_314) ;  /* 0xfffffff800f07947 */ /* 0x000fea000383ffff */
.L_x_305:
[----:B0-----:R0:W1:Y:S02]  /*c360*/  SYNCS.PHASECHK.TRANS64.TRYWAIT P0, [R7+URZ], R2 ;  /* 0x00000002070075a7 */ /* 0x001064000800017f */
[----:B-1----:R-:W-:Y:S05]  /*c370*/  @!P0 NANOSLEEP.SYNCS 0x989680 ;  /* 0x009896800000895d */ /* 0x002fea0003900000 */
[----:B------:R-:W1:Y:S02]  /*c380*/  @!P0 SYNCS.PHASECHK.TRANS64 P0, [R7+URZ], R2 ;  /* 0x00000002070085a7 */ /* 0x000e64000800007f */
[----:B-1----:R-:W-:Y:S05]  /*c390*/  @!P0 BRA `(.L_x_305) ;  /* 0xfffffffc00f08947 */ /* 0x002fea000383ffff */
[----:B------:R-:W-:Y:S05]  /*c3a0*/  BRA `(.L_x_315) ;  /* 0xfffffffc00307947 */ /* 0x000fea000383ffff */
.L_x_306:
[----:B0-----:R0:W1:Y:S02]  /*c3b0*/  SYNCS.PHASECHK.TRANS64.TRYWAIT P0, [R9+URZ], R4 ;  /* 0x00000004090075a7 */ /* 0x001064000800017f */
[----:B-1----:R-:W-:Y:S05]  /*c3c0*/  @!P0 NANOSLEEP.SYNCS 0x989680 ;  /* 0x009896800000895d */ /* 0x002fea0003900000 */
[----:B------:R-:W1:Y:S02]  /*c3d0*/  @!P0 SYNCS.PHASECHK.TRANS64 P0, [R9+URZ], R4 ;  /* 0x00000004090085a7 */ /* 0x000e64000800007f */
[----:B-1----:R-:W-:Y:S05]  /*c3e0*/  @!P0 BRA `(.L_x_306) ;  /* 0xfffffffc00f08947 */ /* 0x002fea000383ffff */
[----:B------:R-:W-:Y:S05]  /*c3f0*/  BRA `(.L_x_316) ;  /* 0xfffffffc00387947 */ /* 0x000fea000383ffff */
.L_x_317:
[----:B------:R-:W-:-:S00]  /*c400*/  BRA `(.L_x_317) ;  /* 0xfffffffc00fc7947 */ /* 0x000fc0000383ffff */
[----:B------:R-:W-:-:S00]  /*c410*/  NOP ;  /* 0x0000000000007918 */ /* 0x000fc00000000000 */
        /* <DEDUP_REMOVED lines=14> */
.L_x_318:


//--------------------- .nv.global.init           --------------------------
	.section	.nv.global.init,"aw",@progbits
.nv.global.init:
	.type		$str$22,@object
	.size		$str$22,($str$23 - $str$22)
$str$22:
        /*0000*/ 	.byte	0x6b, 0x5f, 0x74, 0x69, 0x6c, 0x65, 0x5f, 0x63, 0x6f, 0x75, 0x6e, 0x74, 0x20, 0x3e, 0x3d, 0x20
        /*0010*/ 	.byte	0x31, 0x00
	.type		$str$23,@object
	.size		$str$23,(__unnamed_1 - $str$23)
$str$23:
        /*0012*/ 	.byte	0x2f, 0x74, 0x6d, 0x70, 0x2f, 0x63, 0x75, 0x74, 0x6c, 0x61, 0x73, 0x73, 0x5f, 0x73, 0x77, 0x65
        /*0022*/ 	.byte	0x65, 0x70, 0x5f, 0x73, 0x72, 0x63, 0x2f, 0x69, 0x6e, 0x63, 0x6c, 0x75, 0x64, 0x65, 0x2f, 0x63
        /*0032*/ 	.byte	0x75, 0x74, 0x6c, 0x61, 0x73, 0x73, 0x2f, 0x67, 0x65, 0x6d, 0x6d, 0x2f, 0x63, 0x6f, 0x6c, 0x6c
        /*0042*/ 	.byte	0x65, 0x63, 0x74, 0x69, 0x76, 0x65, 0x2f, 0x73, 0x6d, 0x39, 0x30, 0x5f, 0x6d, 0x6d, 0x61, 0x5f
        /*0052*/ 	.byte	0x74, 0x6d, 0x61, 0x5f, 0x67, 0x6d, 0x6d, 0x61, 0x5f, 0x73, 0x73, 0x5f, 0x77, 0x61, 0x72, 0x70
        /*0062*/ 	.byte	0x73, 0x70, 0x65, 0x63, 0x69, 0x61, 0x6c, 0x69, 0x7a, 0x65, 0x64, 0x2e, 0x68, 0x70, 0x70, 0x00
	.type		__unnamed_1,@object
	.size		__unnamed_1,(.L_0 - __unnamed_1)
__unnamed_1:
        /*0072*/ 	.byte	0x76, 0x6f, 0x69, 0x64, 0x20, 0x63, 0x75, 0x74, 0x6c, 0x61, 0x73, 0x73, 0x3a, 0x3a, 0x67, 0x65
        /* <DEDUP_REMOVED lines=180> */
        /*0bc2*/ 	.byte	0x6e, 0x74, 0x69, 0x74, 0x79, 0x5d, 0x00
.L_0:


//--------------------- .nv.shared._ZN7cutlass13device_kernelINS_4gemm6kernel13GemmUniversalIN4cute5tupleIJiiiiEEENS1_10collective13CollectiveMmaINS1_34MainloopSm90TmaGmmaWarpSpecializedILi3ENS5_IJNS4_1CILi1EEESB_SB_EEENS1_35KernelTmaWarpSpecializedCooperativeEEENS5_IJNSA_ILi256EEENSA_ILi128EEENSA_ILi64EEEEEENS_10bfloat16_tENS5_IJlSB_lEEESJ_SK_NS4_8TiledMMAINS4_8MMA_AtomIJNS4_4SM904GMMA28MMA_64x128x16_F32BF16BF16_SSILNSO_5MajorE0ELSQ_0ELNSO_7ScaleInE1ELSR_1EEEEEENS4_6LayoutINS5_IJNSA_ILi2EEESB_SB_EEENS5_IJSB_NSA_ILi0EEESX_EEEEENS5_IJNS4_10UnderscoreES10_S10_EEEEENS4_13SM90_TMA_LOADENS4_14ComposedLayoutINS4_7SwizzleILi3ELi4ELi3EEENS4_18smem_ptr_flag_bitsILi16EEENSU_INS5_IJNSA_ILi8EEESH_EEENS5_IJSH_SB_EEEEEEEvNS4_8identityES13_S1D_vS1E_EENS_8epilogue10collective6detail29Sm90TmaWarpSpecializedAdapterINS1H_15DefaultEpilogueISJ_SK_SK_NS1G_6thread17LinearCombinationISJ_Li1EffLNS1L_9ScaleType4KindE0ELNS_15FloatRoundStyleE2ESJ_EENS1_15EpilogueDefaultEEEEEvvEEEEvNT_6ParamsE --------------------------
	.section	.nv.shared._ZN7cutlass13device_kernelINS_4gemm6kernel13GemmUniversalIN4cute5tupleIJiiiiEEENS1_10collective13CollectiveMmaINS1_34MainloopSm90TmaGmmaWarpSpecializedILi3ENS5_IJNS4_1CILi1EEESB_SB_EEENS1_35KernelTmaWarpSpecializedCooperativeEEENS5_IJNSA_ILi256EEENSA_ILi128EEENSA_ILi64EEEEEENS_10bfloat16_tENS5_IJlSB_lEEESJ_SK_NS4_8TiledMMAINS4_8MMA_AtomIJNS4_4SM904GMMA28MMA_64x128x16_F32BF16BF16_SSILNSO_5MajorE0ELSQ_0ELNSO_7ScaleInE1ELSR_1EEEEEENS4_6LayoutINS5_IJNSA_ILi2EEESB_SB_EEENS5_IJSB_NSA_ILi0EEESX_EEEEENS5_IJNS4_10UnderscoreES10_S10_EEEEENS4_13SM90_TMA_LOADENS4_14ComposedLayoutINS4_7SwizzleILi3ELi4ELi3EEENS4_18smem_ptr_flag_bitsILi16EEENSU_INS5_IJNSA_ILi8EEESH_EEENS5_IJSH_SB_EEEEEEEvNS4_8identityES13_S1D_vS1E_EENS_8epilogue10collective6detail29Sm90TmaWarpSpecializedAdapterINS1H_15DefaultEpilogueISJ_SK_SK_NS1G_6thread17LinearCombinationISJ_Li1EffLNS1L_9ScaleType4KindE0ELNS_15FloatRoundStyleE2ESJ_EENS1_15EpilogueDefaultEEEEEvvEEEEvNT_6ParamsE,"aw",@nobits
	.sectionflags	@""
	.align	16
	.zero		1024


//--------------------- .nv.shared.reserved.0     --------------------------
	.section	.nv.shared.reserved.0,"aw",@nobits
	.weak		__nv_reservedSMEM_offset_0_alias
	.size		__nv_reservedSMEM_offset_0_alias, 0, 0
	.other		__nv_reservedSMEM_offset_0_alias,@"STO_CUDA_RESERVED_SHARED STV_DEFAULT"
__nv_reservedSMEM_offset_0_alias:
	.zero		0


//--------------------- .nv.global                --------------------------
	.section	.nv.global,"aw",@nobits
.nv.global:
	.type		_ZN40_INTERNAL_762b678d_4_k_cu_f4a8b93b_177234cute1_E,@object
	.size		_ZN40_INTERNAL_762b678d_4_k_cu_f4a8b93b_177234cute1_E,(_ZN40_INTERNAL_762b678d_4_k_cu_f4a8b93b_177234cuda3std3__45__cpo6cbeginE - _ZN40_INTERNAL_762b678d_4_k_cu_f4a8b93b_177234cute1_E)
_ZN40_INTERNAL_762b678d_4_k_cu_f4a8b93b_177234cute1_E:
	.zero		1
	.type		_ZN40_INTERNAL_762b678d_4_k_cu_f4a8b93b_177234cuda3std3__45__cpo6cbeginE,@object
	.size		_ZN40_INTERNAL_762b678d_4_k_cu_f4a8b93b_177234cuda3std3__45__cpo6cbeginE,(_ZN40_INTERNAL_762b678d_4_k_cu_f4a8b93b_177234cuda3std3__48in_placeE - _ZN40_INTERNAL_762b678d_4_k_cu_f4a8b93b_177234cuda3std3__45__cpo6cbeginE)
_ZN40_INTERNAL_762b678d_4_k_cu_f4a8b93b_177234cuda3std3__45__cpo6cbeginE:
	.zero		1
	.type		_ZN40_INTERNAL_762b678d_4_k_cu_f4a8b93b_177234cuda3std3__48in_placeE,@object
	.size		_ZN40_INTERNAL_762b678d_4_k_cu_f4a8b93b_177234cuda3std3__48in_placeE,(_ZN40_INTERNAL_762b678d_4_k_cu_f4a8b93b_177234cuda3std6ranges3__45__cpo9iter_moveE - _ZN40_INTERNAL_762b678d_4_k_cu_f4a8b93b_177234cuda3std3__48in_placeE)
_ZN40_INTERNAL_762b678d_4_k_cu_f4a8b93b_177234cuda3std3__48in_placeE:
	.zero		1
	.type		_ZN40_INTERNAL_762b678d_4_k_cu_f4a8b93b_177234cuda3std6ranges3__45__cpo9iter_moveE,@object
	.size		_ZN40_INTERNAL_762b678d_4_k_cu_f4a8b93b_177234cuda3std6ranges3__45__cpo9iter_moveE,(_ZN40_INTERNAL_762b678d_4_k_cu_f4a8b93b_177234cuda3std3__45__cpo5beginE - _ZN40_INTERNAL_762b678d_4_k_cu_f4a8b93b_177234cuda3std6ranges3__45__cpo9iter_moveE)
_ZN40_INTERNAL_762b678d_4_k_cu_f4a8b93b_177234cuda3std6ranges3__45__cpo9iter_moveE:
	.zero		1
	.type		_ZN40_INTERNAL_762b678d_4_k_cu_f4a8b93b_177234cuda3std3__45__cpo5beginE,@object
	.size		_ZN40_INTERNAL_762b678d_4_k_cu_f4a8b93b_177234cuda3std3__45__cpo5beginE,(_ZN40_INTERNAL_762b678d_4_k_cu_f4a8b93b_177234cuda3std3__442_GLOBAL__N__762b678d_4_k_cu_f4a8b93b_177236ignoreE - _ZN40_INTERNAL_762b678d_4_k_cu_f4a8b93b_177234cuda3std3__45__cpo5beginE)
_ZN40_INTERNAL_762b678d_4_k_cu_f4a8b93b_177234cuda3std3__45__cpo5beginE:
	.zero		1
	.type		_ZN40_INTERNAL_762b678d_4_k_cu_f4a8b93b_177234cuda3std3__442_GLOBAL__N__762b678d_4_k_cu_f4a8b93b_177236ignoreE,@object
	.size		_ZN40_INTERNAL_762b678d_4_k_cu_f4a8b93b_177234cuda3std3__442_GLOBAL__N__762b678d_4_k_cu_f4a8b93b_177236ignoreE,(_ZN40_INTERNAL_762b678d_4_k_cu_f4a8b93b_177234cute7productE - _ZN40_INTERNAL_762b678d_4_k_cu_f4a8b93b_177234cuda3std3__442_GLOBAL__N__762b678d_4_k_cu_f4a8b93b_177236ignoreE)
_ZN40_INTERNAL_762b678d_4_k_cu_f4a8b93b_177234cuda3std3__442_GLOBAL__N__762b678d_4_k_cu_f4a8b93b_177236ignoreE:
	.zero		1
	.type		_ZN40_INTERNAL_762b678d_4_k_cu_f4a8b93b_177234cute7productE,@object
	.size		_ZN40_INTERNAL_762b678d_4_k_cu_f4a8b93b_177234cute7productE,(_ZN40_INTERNAL_762b678d_4_k_cu_f4a8b93b_177234cuda3std3__45__cpo3endE - _ZN40_INTERNAL_762b678d_4_k_cu_f4a8b93b_177234cute7productE)
_ZN40_INTERNAL_762b678d_4_k_cu_f4a8b93b_177234cute7productE:
	.zero		1
	.type		_ZN40_INTERNAL_762b678d_4_k_cu_f4a8b93b_177234cuda3std3__45__cpo3endE,@object
	.size		_ZN40_INTERNAL_762b678d_4_k_cu_f4a8b93b_177234cuda3std3__45__cpo3endE,(_ZN40_INTERNAL_762b678d_4_k_cu_f4a8b93b_177234cuda3std3__419piecewise_constructE - _ZN40_INTERNAL_762b678d_4_k_cu_f4a8b93b_177234cuda3std3__45__cpo3endE)
_ZN40_INTERNAL_762b678d_4_k_cu_f4a8b93b_177234cuda3std3__45__cpo3endE:
	.zero		1
	.type		_ZN40_INTERNAL_762b678d_4_k_cu_f4a8b93b_177234cuda3std3__419piecewise_constructE,@object
	.size		_ZN40_INTERNAL_762b678d_4_k_cu_f4a8b93b_177234cuda3std3__419piecewise_constructE,(_ZN40_INTERNAL_762b678d_4_k_cu_f4a8b93b_177234cuda3std3__45__cpo4cendE - _ZN40_INTERNAL_762b678d_4_k_cu_f4a8b93b_177234cuda3std3__419piecewise_constructE)
_ZN40_INTERNAL_762b678d_4_k_cu_f4a8b93b_177234cuda3std3__419piecewise_constructE:
	.zero		1
	.type		_ZN40_INTERNAL_762b678d_4_k_cu_f4a8b93b_177234cuda3std3__45__cpo4cendE,@object
	.size		_ZN40_INTERNAL_762b678d_4_k_cu_f4a8b93b_177234cuda3std3__45__cpo4cendE,(_ZN40_INTERNAL_762b678d_4_k_cu_f4a8b93b_177234cuda3std6ranges3__45__cpo4swapE - _ZN40_INTERNAL_762b678d_4_k_cu_f4a8b93b_177234cuda3std3__45__cpo4cendE)
_ZN40_INTERNAL_762b678d_4_k_cu_f4a8b93b_177234cuda3std3__45__cpo4cendE:
	.zero		1
	.type		_ZN40_INTERNAL_762b678d_4_k_cu_f4a8b93b_177234cuda3std6ranges3__45__cpo4swapE,@object
	.size		_ZN40_INTERNAL_762b678d_4_k_cu_f4a8b93b_177234cuda3std6ranges3__45__cpo4swapE,(.L_8 - _ZN40_INTERNAL_762b678d_4_k_cu_f4a8b93b_177234cuda3std6ranges3__45__cpo4swapE)
_ZN40_INTERNAL_762b678d_4_k_cu_f4a8b93b_177234cuda3std6ranges3__45__cpo4swapE:
	.zero		1
.L_8:


//--------------------- .nv.constant0._ZN7cutlass13device_kernelINS_4gemm6kernel13GemmUniversalIN4cute5tupleIJiiiiEEENS1_10collective13CollectiveMmaINS1_34MainloopSm90TmaGmmaWarpSpecializedILi3ENS5_IJNS4_1CILi1EEESB_SB_EEENS1_35KernelTmaWarpSpecializedCooperativeEEENS5_IJNSA_ILi256EEENSA_ILi128EEENSA_ILi64EEEEEENS_10bfloat16_tENS5_IJlSB_lEEESJ_SK_NS4_8TiledMMAINS4_8MMA_AtomIJNS4_4SM904GMMA28MMA_64x128x16_F32BF16BF16_SSILNSO_5MajorE0ELSQ_0ELNSO_7ScaleInE1ELSR_1EEEEEENS4_6LayoutINS5_IJNSA_ILi2EEESB_SB_EEENS5_IJSB_NSA_ILi0EEESX_EEEEENS5_IJNS4_10UnderscoreES10_S10_EEEEENS4_13SM90_TMA_LOADENS4_14ComposedLayoutINS4_7SwizzleILi3ELi4ELi3EEENS4_18smem_ptr_flag_bitsILi16EEENSU_INS5_IJNSA_ILi8EEESH_EEENS5_IJSH_SB_EEEEEEEvNS4_8identityES13_S1D_vS1E_EENS_8epilogue10collective6detail29Sm90TmaWarpSpecializedAdapterINS1H_15DefaultEpilogueISJ_SK_SK_NS1G_6thread17LinearCombinationISJ_Li1EffLNS1L_9ScaleType4KindE0ELNS_15FloatRoundStyleE2ESJ_EENS1_15EpilogueDefaultEEEEEvvEEEEvNT_6ParamsE --------------------------
	.section	.nv.constant0._ZN7cutlass13device_kernelINS_4gemm6kernel13GemmUniversalIN4cute5tupleIJiiiiEEENS1_10collective13CollectiveMmaINS1_34MainloopSm90TmaGmmaWarpSpecializedILi3ENS5_IJNS4_1CILi1EEESB_SB_EEENS1_35KernelTmaWarpSpecializedCooperativeEEENS5_IJNSA_ILi256EEENSA_ILi128EEENSA_ILi64EEEEEENS_10bfloat16_tENS5_IJlSB_lEEESJ_SK_NS4_8TiledMMAINS4_8MMA_AtomIJNS4_4SM904GMMA28MMA_64x128x16_F32BF16BF16_SSILNSO_5MajorE0ELSQ_0ELNSO_7ScaleInE1ELSR_1EEEEEENS4_6LayoutINS5_IJNSA_ILi2EEESB_SB_EEENS5_IJSB_NSA_ILi0EEESX_EEEEENS5_IJNS4_10UnderscoreES10_S10_EEEEENS4_13SM90_TMA_LOADENS4_14ComposedLayoutINS4_7SwizzleILi3ELi4ELi3EEENS4_18smem_ptr_flag_bitsILi16EEENSU_INS5_IJNSA_ILi8EEESH_EEENS5_IJSH_SB_EEEEEEEvNS4_8identityES13_S1D_vS1E_EENS_8epilogue10collective6detail29Sm90TmaWarpSpecializedAdapterINS1H_15DefaultEpilogueISJ_SK_SK_NS1G_6thread17LinearCombinationISJ_Li1EffLNS1L_9ScaleType4KindE0ELNS_15FloatRoundStyleE2ESJ_EENS1_15EpilogueDefaultEEEEEvvEEEEvNT_6ParamsE,"a",@progbits
	.sectionflags	@""
	.align	4
.nv.constant0._ZN7cutlass13device_kernelINS_4gemm6kernel13GemmUniversalIN4cute5tupleIJiiiiEEENS1_10collective13CollectiveMmaINS1_34MainloopSm90TmaGmmaWarpSpecializedILi3ENS5_IJNS4_1CILi1EEESB_SB_EEENS1_35KernelTmaWarpSpecializedCooperativeEEENS5_IJNSA_ILi256EEENSA_ILi128EEENSA_ILi64EEEEEENS_10bfloat16_tENS5_IJlSB_lEEESJ_SK_NS4_8TiledMMAINS4_8MMA_AtomIJNS4_4SM904GMMA28MMA_64x128x16_F32BF16BF16_SSILNSO_5MajorE0ELSQ_0ELNSO_7ScaleInE1ELSR_1EEEEEENS4_6LayoutINS5_IJNSA_ILi2EEESB_SB_EEENS5_IJSB_NSA_ILi0EEESX_EEEEENS5_IJNS4_10UnderscoreES10_S10_EEEEENS4_13SM90_TMA_LOADENS4_14ComposedLayoutINS4_7SwizzleILi3ELi4ELi3EEENS4_18smem_ptr_flag_bitsILi16EEENSU_INS5_IJNSA_ILi8EEESH_EEENS5_IJSH_SB_EEEEEEEvNS4_8identityES13_S1D_vS1E_EENS_8epilogue10collective6detail29Sm90TmaWarpSpecializedAdapterINS1H_15DefaultEpilogueISJ_SK_SK_NS1G_6thread17LinearCombinationISJ_Li1EffLNS1L_9ScaleType4KindE0ELNS_15FloatRoundStyleE2ESJ_EENS1_15EpilogueDefaultEEEEEvvEEEEvNT_6ParamsE:
	.zero		1664


//--------------------- SYMBOLS --------------------------

	.type		.nv.reservedSmem.offset0,@object
	.size		.nv.reservedSmem.offset0,0x4
	.type		__assertfail,@function
